	.target	sm_90a

	.elftype	@"ET_EXEC"


//--------------------- .note.nv.tkinfo           --------------------------
	.section	.note.nv.tkinfo,"",@"SHT_NOTE"
	.sectionflags	@"SHF_NOTE_NV_TKINFO"
	.tkinfo
        /*0018*/ 	.word	0x00000002
        /*0030*/ 	.string	""
        /*0030*/ 	.string	"ptxas"
        /*0030*/ 	.string	"Cuda compilation tools, release 13.0, V13.0.88"
        /*0030*/ 	.string	"Build cuda_13.0.r13.0/compiler.36424714_0"
        /*0030*/ 	.string	"-arch sm_90a -m 64 "



//--------------------- .note.nv.cuinfo           --------------------------
	.section	.note.nv.cuinfo,"",@"SHT_NOTE"
	.sectionflags	@"SHF_NOTE_NV_CUINFO"
        /*0018*/ 	.short	0x0002
        /*001a*/ 	.short	0x005a
        /*001c*/ 	.short	0x0082
	.zero		2


//--------------------- .nv.info                  --------------------------
	.section	.nv.info,"",@"SHT_CUDA_INFO"
	.align	4


	//----- nvinfo : EIATTR_REGCOUNT
	.align		4
        /*0000*/ 	.byte	0x04, 0x2f
        /*0002*/ 	.short	(.L_12 - .L_11)
	.align		4
.L_11:
        /*0004*/ 	.word	index@(_ZN7cutlass13device_kernelINS_4gemm6kernel13GemmUniversalIN4cute5tupleIJiiiiEEENS1_10collective13CollectiveMmaINS1_37MainloopSm90TmaGmmaWarpSpecializedFP8ILi22ENS5_IJNS4_1CILi1EEESB_SB_EEENS1_35KernelTmaWarpSpecializedCooperativeEEENS5_IJNSA_ILi256EEENSA_ILi64EEENSA_ILi32EEEEEENS_12float_e4m3_tENS5_IJlSB_lEEESJ_SK_NS4_8TiledMMAINS4_8MMA_AtomIJNS4_4SM904GMMA30MMA_64x64x32_F32E4M3E4M3_SS_TNILNSO_7ScaleInE1ELSQ_1EEEEEENS4_6LayoutINS5_IJNSA_ILi2EEESB_SB_EEENS5_IJSB_NSA_ILi0EEESW_EEEEENS5_IJNS4_10UnderscoreESZ_SZ_EEEEENS4_13SM90_TMA_LOADENS4_14ComposedLayoutINS4_7SwizzleILi1ELi4ELi3EEENS4_18smem_ptr_flag_bitsILi8EEENST_INS5_IJNSA_ILi8EEESH_EEENS5_IJSH_SB_EEEEEEEvNS4_8identityES12_S1C_vS1D_EENS_8epilogue10collective6detail29Sm90TmaWarpSpecializedAdapterINS1G_15DefaultEpilogueISJ_SK_SK_NS1F_6thread17LinearCombinationISJ_Li1EffLNS1K_9ScaleType4KindE0ELNS_15FloatRoundStyleE2ESJ_EENS1_15EpilogueDefaultEEEEEvvEEEEvNT_6ParamsE)
        /*0008*/ 	.word	0x000000a8


	//----- nvinfo : EIATTR_FRAME_SIZE
	.align		4
.L_12:
        /*000c*/ 	.byte	0x04, 0x11
        /*000e*/ 	.short	(.L_14 - .L_13)
	.align		4
.L_13:
        /*0010*/ 	.word	index@(_ZN7cutlass13device_kernelINS_4gemm6kernel13GemmUniversalIN4cute5tupleIJiiiiEEENS1_10collective13CollectiveMmaINS1_37MainloopSm90TmaGmmaWarpSpecializedFP8ILi22ENS5_IJNS4_1CILi1EEESB_SB_EEENS1_35KernelTmaWarpSpecializedCooperativeEEENS5_IJNSA_ILi256EEENSA_ILi64EEENSA_ILi32EEEEEENS_12float_e4m3_tENS5_IJlSB_lEEESJ_SK_NS4_8TiledMMAINS4_8MMA_AtomIJNS4_4SM904GMMA30MMA_64x64x32_F32E4M3E4M3_SS_TNILNSO_7ScaleInE1ELSQ_1EEEEEENS4_6LayoutINS5_IJNSA_ILi2EEESB_SB_EEENS5_IJSB_NSA_ILi0EEESW_EEEEENS5_IJNS4_10UnderscoreESZ_SZ_EEEEENS4_13SM90_TMA_LOADENS4_14ComposedLayoutINS4_7SwizzleILi1ELi4ELi3EEENS4_18smem_ptr_flag_bitsILi8EEENST_INS5_IJNSA_ILi8EEESH_EEENS5_IJSH_SB_EEEEEEEvNS4_8identityES12_S1C_vS1D_EENS_8epilogue10collective6detail29Sm90TmaWarpSpecializedAdapterINS1G_15DefaultEpilogueISJ_SK_SK_NS1F_6thread17LinearCombinationISJ_Li1EffLNS1K_9ScaleType4KindE0ELNS_15FloatRoundStyleE2ESJ_EENS1_15EpilogueDefaultEEEEEvvEEEEvNT_6ParamsE)
        /*0014*/ 	.word	0x00000000


	//----- nvinfo : EIATTR_MIN_STACK_SIZE
	.align		4
.L_14:
        /*0018*/ 	.byte	0x04, 0x12
        /*001a*/ 	.short	(.L_16 - .L_15)
	.align		4
.L_15:
        /*001c*/ 	.word	index@(_ZN7cutlass13device_kernelINS_4gemm6kernel13GemmUniversalIN4cute5tupleIJiiiiEEENS1_10collective13CollectiveMmaINS1_37MainloopSm90TmaGmmaWarpSpecializedFP8ILi22ENS5_IJNS4_1CILi1EEESB_SB_EEENS1_35KernelTmaWarpSpecializedCooperativeEEENS5_IJNSA_ILi256EEENSA_ILi64EEENSA_ILi32EEEEEENS_12float_e4m3_tENS5_IJlSB_lEEESJ_SK_NS4_8TiledMMAINS4_8MMA_AtomIJNS4_4SM904GMMA30MMA_64x64x32_F32E4M3E4M3_SS_TNILNSO_7ScaleInE1ELSQ_1EEEEEENS4_6LayoutINS5_IJNSA_ILi2EEESB_SB_EEENS5_IJSB_NSA_ILi0EEESW_EEEEENS5_IJNS4_10UnderscoreESZ_SZ_EEEEENS4_13SM90_TMA_LOADENS4_14ComposedLayoutINS4_7SwizzleILi1ELi4ELi3EEENS4_18smem_ptr_flag_bitsILi8EEENST_INS5_IJNSA_ILi8EEESH_EEENS5_IJSH_SB_EEEEEEEvNS4_8identityES12_S1C_vS1D_EENS_8epilogue10collective6detail29Sm90TmaWarpSpecializedAdapterINS1G_15DefaultEpilogueISJ_SK_SK_NS1F_6thread17LinearCombinationISJ_Li1EffLNS1K_9ScaleType4KindE0ELNS_15FloatRoundStyleE2ESJ_EENS1_15EpilogueDefaultEEEEEvvEEEEvNT_6ParamsE)
        /*0020*/ 	.word	0x00000000
.L_16:


//--------------------- .nv.compat                --------------------------
	.section	.nv.compat,"",@"SHT_CUDA_COMPAT_INFO"
	.align	4
        /*0000*/ 	.byte	0x02, 0x09, 0x01, 0x00, 0x02, 0x02, 0x04, 0x00, 0x02, 0x05, 0x05, 0x00, 0x03, 0x07, 0x01, 0x01
        /*0010*/ 	.byte	0x02, 0x03, 0x01, 0x00, 0x02, 0x06, 0x01, 0x00, 0x04, 0x0b, 0x08, 0x00, 0x00, 0x00, 0x00, 0x00
        /*0020*/ 	.byte	0x00, 0x00, 0x00, 0x00


//--------------------- .nv.info._ZN7cutlass13device_kernelINS_4gemm6kernel13GemmUniversalIN4cute5tupleIJiiiiEEENS1_10collective13CollectiveMmaINS1_37MainloopSm90TmaGmmaWarpSpecializedFP8ILi22ENS5_IJNS4_1CILi1EEESB_SB_EEENS1_35KernelTmaWarpSpecializedCooperativeEEENS5_IJNSA_ILi256EEENSA_ILi64EEENSA_ILi32EEEEEENS_12float_e4m3_tENS5_IJlSB_lEEESJ_SK_NS4_8TiledMMAINS4_8MMA_AtomIJNS4_4SM904GMMA30MMA_64x64x32_F32E4M3E4M3_SS_TNILNSO_7ScaleInE1ELSQ_1EEEEEENS4_6LayoutINS5_IJNSA_ILi2EEESB_SB_EEENS5_IJSB_NSA_ILi0EEESW_EEEEENS5_IJNS4_10UnderscoreESZ_SZ_EEEEENS4_13SM90_TMA_LOADENS4_14ComposedLayoutINS4_7SwizzleILi1ELi4ELi3EEENS4_18smem_ptr_flag_bitsILi8EEENST_INS5_IJNSA_ILi8EEESH_EEENS5_IJSH_SB_EEEEEEEvNS4_8identityES12_S1C_vS1D_EENS_8epilogue10collective6detail29Sm90TmaWarpSpecializedAdapterINS1G_15DefaultEpilogueISJ_SK_SK_NS1F_6thread17LinearCombinationISJ_Li1EffLNS1K_9ScaleType4KindE0ELNS_15FloatRoundStyleE2ESJ_EENS1_15EpilogueDefaultEEEEEvvEEEEvNT_6ParamsE --------------------------
	.section	.nv.info._ZN7cutlass13device_kernelINS_4gemm6kernel13GemmUniversalIN4cute5tupleIJiiiiEEENS1_10collective13CollectiveMmaINS1_37MainloopSm90TmaGmmaWarpSpecializedFP8ILi22ENS5_IJNS4_1CILi1EEESB_SB_EEENS1_35KernelTmaWarpSpecializedCooperativeEEENS5_IJNSA_ILi256EEENSA_ILi64EEENSA_ILi32EEEEEENS_12float_e4m3_tENS5_IJlSB_lEEESJ_SK_NS4_8TiledMMAINS4_8MMA_AtomIJNS4_4SM904GMMA30MMA_64x64x32_F32E4M3E4M3_SS_TNILNSO_7ScaleInE1ELSQ_1EEEEEENS4_6LayoutINS5_IJNSA_ILi2EEESB_SB_EEENS5_IJSB_NSA_ILi0EEESW_EEEEENS5_IJNS4_10UnderscoreESZ_SZ_EEEEENS4_13SM90_TMA_LOADENS4_14ComposedLayoutINS4_7SwizzleILi1ELi4ELi3EEENS4_18smem_ptr_flag_bitsILi8EEENST_INS5_IJNSA_ILi8EEESH_EEENS5_IJSH_SB_EEEEEEEvNS4_8identityES12_S1C_vS1D_EENS_8epilogue10collective6detail29Sm90TmaWarpSpecializedAdapterINS1G_15DefaultEpilogueISJ_SK_SK_NS1F_6thread17LinearCombinationISJ_Li1EffLNS1K_9ScaleType4KindE0ELNS_15FloatRoundStyleE2ESJ_EENS1_15EpilogueDefaultEEEEEvvEEEEvNT_6ParamsE,"",@"SHT_CUDA_INFO"
	.sectionflags	@""
	.align	4


	//----- nvinfo : EIATTR_CUDA_API_VERSION
	.align		4
        /*0000*/ 	.byte	0x04, 0x37
        /*0002*/ 	.short	(.L_18 - .L_17)
.L_17:
        /*0004*/ 	.word	0x00000082


	//----- nvinfo : EIATTR_KPARAM_INFO
	.align		4
.L_18:
        /*0008*/ 	.byte	0x04, 0x17
        /*000a*/ 	.short	(.L_20 - .L_19)
.L_19:
        /*000c*/ 	.word	0x00000000
        /*0010*/ 	.short	0x0000
        /*0012*/ 	.short	0x0070
        /*0014*/ 	.byte	0x00, 0xf0, 0x01, 0x10


	//----- nvinfo : EIATTR_SPARSE_MMA_MASK
	.align		4
.L_20:
        /*0018*/ 	.byte	0x03, 0x50
        /*001a*/ 	.short	0x0000


	//----- nvinfo : EIATTR_MAXREG_COUNT
	.align		4
        /*001c*/ 	.byte	0x03, 0x1b
        /*001e*/ 	.short	0x00a8


	//----- nvinfo : EIATTR_NUM_BARRIERS
	.align		4
        /*0020*/ 	.byte	0x02, 0x4c
        /*0022*/ 	.byte	0x01
	.zero		1


	//----- nvinfo : EIATTR_MERCURY_ISA_VERSION
	.align		4
        /*0024*/ 	.byte	0x03, 0x5f
        /*0026*/ 	.short	0x0101


	//----- nvinfo : EIATTR_INT_WARP_WIDE_INSTR_OFFSETS
	.align		4
        /*0028*/ 	.byte	0x04, 0x31
        /*002a*/ 	.short	(.L_22 - .L_21)


	//   ....[0]....
.L_21:
        /*002c*/ 	.word	0x00000640


	//   ....[1]....
        /*0030*/ 	.word	0x00000650


	//   ....[2]....
        /*0034*/ 	.word	0x00000740


	//----- nvinfo : EIATTR_COOP_GROUP_MASK_REGIDS
	.align		4
.L_22:
        /*0038*/ 	.byte	0x04, 0x29
        /*003a*/ 	.short	(.L_24 - .L_23)


	//   ....[0]....
.L_23:
        /*003c*/ 	.word	0xffffffff


	//   ....[1]....
        /*0040*/ 	.word	0xffffffff


	//   ....[2]....
        /*0044*/ 	.word	0xffffffff


	//   ....[3]....
        /*0048*/ 	.word	0xffffffff


	//   ....[4]....
        /*004c*/ 	.word	0xffffffff


	//----- nvinfo : EIATTR_COOP_GROUP_INSTR_OFFSETS
	.align		4
.L_24:
        /*0050*/ 	.byte	0x04, 0x28
        /*0052*/ 	.short	(.L_26 - .L_25)


	//   ....[0]....
.L_25:
        /*0054*/ 	.word	0x00000060


	//   ....[1]....
        /*0058*/ 	.word	0x00000070


	//   ....[2]....
        /*005c*/ 	.word	0x00000130


	//   ....[3]....
        /*0060*/ 	.word	0x00000530


	//   ....[4]....
        /*0064*/ 	.word	0x00001230


	//----- nvinfo : EIATTR_REG_RECONFIG
	.align		4
.L_26:
        /*0068*/ 	.byte	0x01, 0x54
	.zero		2


	//----- nvinfo : EIATTR_MBARRIER_INSTR_OFFSETS
	.align		4
        /*006c*/ 	.byte	0x04, 0x39
        /*006e*/ 	.short	(.L_28 - .L_27)


	//   ....[0]....
.L_27:
        /*0070*/ 	.word	0x00000250
        /*0074*/ 	.word	0x000000ff
        /*0078*/ 	.word	0x00000000
        /*007c*/ 	.short	0x0100
        /*007e*/ 	.byte	0x08
	.zero		1


	//   ....[1]....
        /*0080*/ 	.word	0x00000260
        /*0084*/ 	.word	0x000000ff
        /*0088*/ 	.word	0x000000b0
        /*008c*/ 	.short	0x0100
        /*008e*/ 	.byte	0x08
	.zero		1


	//   ....[2]....
        /*0090*/ 	.word	0x00000270
        /*0094*/ 	.word	0x000000ff
        /*0098*/ 	.word	0x00000008
        /*009c*/ 	.short	0x0100
        /*009e*/ 	.byte	0x08
	.zero		1


	//   ....[3]....
        /*00a0*/ 	.word	0x00000280
        /*00a4*/ 	.word	0x000000ff
        /*00a8*/ 	.word	0x000000b8
        /*00ac*/ 	.short	0x0100
        /*00ae*/ 	.byte	0x08
	.zero		1


	//   ....[4]....
        /*00b0*/ 	.word	0x00000290
        /*00b4*/ 	.word	0x000000ff
        /*00b8*/ 	.word	0x00000010
        /*00bc*/ 	.short	0x0100
        /*00be*/ 	.byte	0x08
	.zero		1


	//   ....[5]....
        /*00c0*/ 	.word	0x000002a0
        /*00c4*/ 	.word	0x000000ff
        /*00c8*/ 	.word	0x000000c0
        /*00cc*/ 	.short	0x0100
        /*00ce*/ 	.byte	0x08
	.zero		1


	//   ....[6]....
        /*00d0*/ 	.word	0x000002b0
        /*00d4*/ 	.word	0x000000ff
        /*00d8*/ 	.word	0x00000018
        /*00dc*/ 	.short	0x0100
        /*00de*/ 	.byte	0x08
	.zero		1


	//   ....[7]....
        /*00e0*/ 	.word	0x000002c0
        /*00e4*/ 	.word	0x000000ff
        /*00e8*/ 	.word	0x000000c8
        /*00ec*/ 	.short	0x0100
        /*00ee*/ 	.byte	0x08
	.zero		1


	//   ....[8]....
        /*00f0*/ 	.word	0x000002d0
        /*00f4*/ 	.word	0x000000ff
        /*00f8*/ 	.word	0x00000020
        /*00fc*/ 	.short	0x0100
        /*00fe*/ 	.byte	0x08
	.zero		1


	//   ....[9]....
        /*0100*/ 	.word	0x000002e0
        /*0104*/ 	.word	0x000000ff
        /*0108*/ 	.word	0x000000d0
        /*010c*/ 	.short	0x0100
        /*010e*/ 	.byte	0x08
	.zero		1


	//   ....[10]....
        /*0110*/ 	.word	0x000002f0
        /*0114*/ 	.word	0x000000ff
        /*0118*/ 	.word	0x00000028
        /*011c*/ 	.short	0x0100
        /*011e*/ 	.byte	0x08
	.zero		1


	//   ....[11]....
        /*0120*/ 	.word	0x00000300
        /*0124*/ 	.word	0x000000ff
        /*0128*/ 	.word	0x000000d8
        /*012c*/ 	.short	0x0100
        /*012e*/ 	.byte	0x08
	.zero		1


	//   ....[12]....
        /*0130*/ 	.word	0x00000310
        /*0134*/ 	.word	0x000000ff
        /*0138*/ 	.word	0x00000030
        /*013c*/ 	.short	0x0100
        /*013e*/ 	.byte	0x08
	.zero		1


	//   ....[13]....
        /*0140*/ 	.word	0x00000320
        /*0144*/ 	.word	0x000000ff
        /*0148*/ 	.word	0x000000e0
        /*014c*/ 	.short	0x0100
        /*014e*/ 	.byte	0x08
	.zero		1


	//   ....[14]....
        /*0150*/ 	.word	0x00000330
        /*0154*/ 	.word	0x000000ff
        /*0158*/ 	.word	0x00000038
        /*015c*/ 	.short	0x0100
        /*015e*/ 	.byte	0x08
	.zero		1


	//   ....[15]....
        /*0160*/ 	.word	0x00000340
        /*0164*/ 	.word	0x000000ff
        /*0168*/ 	.word	0x000000e8
        /*016c*/ 	.short	0x0100
        /*016e*/ 	.byte	0x08
	.zero		1


	//   ....[16]....
        /*0170*/ 	.word	0x00000350
        /*0174*/ 	.word	0x000000ff
        /*0178*/ 	.word	0x00000040
        /*017c*/ 	.short	0x0100
        /*017e*/ 	.byte	0x08
	.zero		1


	//   ....[17]....
        /*0180*/ 	.word	0x00000360
        /*0184*/ 	.word	0x000000ff
        /*0188*/ 	.word	0x000000f0
        /*018c*/ 	.short	0x0100
        /*018e*/ 	.byte	0x08
	.zero		1


	//   ....[18]....
        /*0190*/ 	.word	0x00000370
        /*0194*/ 	.word	0x000000ff
        /*0198*/ 	.word	0x00000048
        /*019c*/ 	.short	0x0100
        /*019e*/ 	.byte	0x08
	.zero		1


	//   ....[19]....
        /*01a0*/ 	.word	0x00000380
        /*01a4*/ 	.word	0x000000ff
        /*01a8*/ 	.word	0x000000f8
        /*01ac*/ 	.short	0x0100
        /*01ae*/ 	.byte	0x08
	.zero		1


	//   ....[20]....
        /*01b0*/ 	.word	0x00000390
        /*01b4*/ 	.word	0x000000ff
        /*01b8*/ 	.word	0x00000050
        /*01bc*/ 	.short	0x0100
        /*01be*/ 	.byte	0x08
	.zero		1


	//   ....[21]....
        /*01c0*/ 	.word	0x000003a0
        /*01c4*/ 	.word	0x000000ff
        /*01c8*/ 	.word	0x00000100
        /*01cc*/ 	.short	0x0100
        /*01ce*/ 	.byte	0x08
	.zero		1


	//   ....[22]....
        /*01d0*/ 	.word	0x000003b0
        /*01d4*/ 	.word	0x000000ff
        /*01d8*/ 	.word	0x00000058
        /*01dc*/ 	.short	0x0100
        /*01de*/ 	.byte	0x08
	.zero		1


	//   ....[23]....
        /*01e0*/ 	.word	0x000003c0
        /*01e4*/ 	.word	0x000000ff
        /*01e8*/ 	.word	0x00000108
        /*01ec*/ 	.short	0x0100
        /*01ee*/ 	.byte	0x08
	.zero		1


	//   ....[24]....
        /*01f0*/ 	.word	0x000003d0
        /*01f4*/ 	.word	0x000000ff
        /*01f8*/ 	.word	0x00000060
        /*01fc*/ 	.short	0x0100
        /*01fe*/ 	.byte	0x08
	.zero		1


	//   ....[25]....
        /*0200*/ 	.word	0x000003e0
        /*0204*/ 	.word	0x000000ff
        /*0208*/ 	.word	0x00000110
        /*020c*/ 	.short	0x0100
        /*020e*/ 	.byte	0x08
	.zero		1


	//   ....[26]....
        /*0210*/ 	.word	0x000003f0
        /*0214*/ 	.word	0x000000ff
        /*0218*/ 	.word	0x00000068
        /*021c*/ 	.short	0x0100
        /*021e*/ 	.byte	0x08
	.zero		1


	//   ....[27]....
        /*0220*/ 	.word	0x00000400
        /*0224*/ 	.word	0x000000ff
        /*0228*/ 	.word	0x00000118
        /*022c*/ 	.short	0x0100
        /*022e*/ 	.byte	0x08
	.zero		1


	//   ....[28]....
        /*0230*/ 	.word	0x00000410
        /*0234*/ 	.word	0x000000ff
        /*0238*/ 	.word	0x00000070
        /*023c*/ 	.short	0x0100
        /*023e*/ 	.byte	0x08
	.zero		1


	//   ....[29]....
        /*0240*/ 	.word	0x00000420
        /*0244*/ 	.word	0x000000ff
        /*0248*/ 	.word	0x00000120
        /*024c*/ 	.short	0x0100
        /*024e*/ 	.byte	0x08
	.zero		1


	//   ....[30]....
        /*0250*/ 	.word	0x00000430
        /*0254*/ 	.word	0x000000ff
        /*0258*/ 	.word	0x00000078
        /*025c*/ 	.short	0x0100
        /*025e*/ 	.byte	0x08
	.zero		1


	//   ....[31]....
        /*0260*/ 	.word	0x00000440
        /*0264*/ 	.word	0x000000ff
        /*0268*/ 	.word	0x00000128
        /*026c*/ 	.short	0x0100
        /*026e*/ 	.byte	0x08
	.zero		1


	//   ....[32]....
        /*0270*/ 	.word	0x00000450
        /*0274*/ 	.word	0x000000ff
        /*0278*/ 	.word	0x00000080
        /*027c*/ 	.short	0x0100
        /*027e*/ 	.byte	0x08
	.zero		1


	//   ....[33]....
        /*0280*/ 	.word	0x00000460
        /*0284*/ 	.word	0x000000ff
        /*0288*/ 	.word	0x00000130
        /*028c*/ 	.short	0x0100
        /*028e*/ 	.byte	0x08
	.zero		1


	//   ....[34]....
        /*0290*/ 	.word	0x00000470
        /*0294*/ 	.word	0x000000ff
        /*0298*/ 	.word	0x00000088
        /*029c*/ 	.short	0x0100
        /*029e*/ 	.byte	0x08
	.zero		1


	//   ....[35]....
        /*02a0*/ 	.word	0x00000480
        /*02a4*/ 	.word	0x000000ff
        /*02a8*/ 	.word	0x00000138
        /*02ac*/ 	.short	0x0100
        /*02ae*/ 	.byte	0x08
	.zero		1


	//   ....[36]....
        /*02b0*/ 	.word	0x00000490
        /*02b4*/ 	.word	0x000000ff
        /*02b8*/ 	.word	0x00000090
        /*02bc*/ 	.short	0x0100
        /*02be*/ 	.byte	0x08
	.zero		1


	//   ....[37]....
        /*02c0*/ 	.word	0x000004a0
        /*02c4*/ 	.word	0x000000ff
        /*02c8*/ 	.word	0x00000140
        /*02cc*/ 	.short	0x0100
        /*02ce*/ 	.byte	0x08
	.zero		1


	//   ....[38]....
        /*02d0*/ 	.word	0x000004b0
        /*02d4*/ 	.word	0x000000ff
        /*02d8*/ 	.word	0x00000098
        /*02dc*/ 	.short	0x0100
        /*02de*/ 	.byte	0x08
	.zero		1


	//   ....[39]....
        /*02e0*/ 	.word	0x000004c0
        /*02e4*/ 	.word	0x000000ff
        /*02e8*/ 	.word	0x00000148
        /*02ec*/ 	.short	0x0100
        /*02ee*/ 	.byte	0x08
	.zero		1


	//   ....[40]....
        /*02f0*/ 	.word	0x000004d0
        /*02f4*/ 	.word	0x000000ff
        /*02f8*/ 	.word	0x000000a0
        /*02fc*/ 	.short	0x0100
        /*02fe*/ 	.byte	0x08
	.zero		1


	//   ....[41]....
        /*0300*/ 	.word	0x000004e0
        /*0304*/ 	.word	0x000000ff
        /*0308*/ 	.word	0x00000150
        /*030c*/ 	.short	0x0100
        /*030e*/ 	.byte	0x08
	.zero		1


	//   ....[42]....
        /*0310*/ 	.word	0x000004f0
        /*0314*/ 	.word	0x000000ff
        /*0318*/ 	.word	0x000000a8
        /*031c*/ 	.short	0x0100
        /*031e*/ 	.byte	0x08
	.zero		1


	//   ....[43]....
        /*0320*/ 	.word	0x00000500
        /*0324*/ 	.word	0x000000ff
        /*0328*/ 	.word	0x00000158
        /*032c*/ 	.short	0x0100
        /*032e*/ 	.byte	0x08
	.zero		1


	//   ....[44]....
        /*0330*/ 	.word	0x00000790
        /*0334*/ 	.word	0x000000ff
        /*0338*/ 	.word	0x00000170
        /*033c*/ 	.short	0x0100
        /*033e*/ 	.byte	0x06
	.zero		1


	//   ....[45]....
        /*0340*/ 	.word	0x000007f0
        /*0344*/ 	.word	0x000000ff
        /*0348*/ 	.word	0x00000178
        /*034c*/ 	.short	0x0100
        /*034e*/ 	.byte	0x06
	.zero		1


	//   ....[46]....
        /*0350*/ 	.word	0x00001760
        /*0354*/ 	.word	0x000000ff
        /*0358*/ 	.word	0x00000000
        /*035c*/ 	.short	0x010a
        /*035e*/ 	.byte	0x07
	.zero		1


	//   ....[47]....
        /*0360*/ 	.word	0x000017c0
        /*0364*/ 	.word	0x000000ff
        /*0368*/ 	.word	0x00000000
        /*036c*/ 	.short	0x010a
        /*036e*/ 	.byte	0x07
	.zero		1


	//   ....[48]....
        /*0370*/ 	.word	0x000020d0
        /*0374*/ 	.word	0x000000ff
        /*0378*/ 	.word	0x00000000
        /*037c*/ 	.short	0x010a
        /*037e*/ 	.byte	0x0c
	.zero		1


	//   ....[49]....
        /*0380*/ 	.word	0x00002110
        /*0384*/ 	.word	0x000000ff
        /*0388*/ 	.word	0x00000000
        /*038c*/ 	.short	0x010a
        /*038e*/ 	.byte	0x0c
	.zero		1


	//   ....[50]....
        /*0390*/ 	.word	0x00002730
        /*0394*/ 	.word	0x000000ff
        /*0398*/ 	.word	0x00000000
        /*039c*/ 	.short	0x0101
        /*039e*/ 	.byte	0x08
	.zero		1


	//   ....[51]....
        /*03a0*/ 	.word	0x00002d80
        /*03a4*/ 	.word	0x000000ff
        /*03a8*/ 	.word	0x00000000
        /*03ac*/ 	.short	0x0101
        /*03ae*/ 	.byte	0x08
	.zero		1


	//   ....[52]....
        /*03b0*/ 	.word	0x00008890
        /*03b4*/ 	.word	0x00000013
        /*03b8*/ 	.word	0x000000b0
        /*03bc*/ 	.short	0x010a
        /*03be*/ 	.byte	0x3f
	.zero		1


	//   ....[53]....
        /*03c0*/ 	.word	0x00008c30
        /*03c4*/ 	.word	0x00000008
        /*03c8*/ 	.word	0x00000178
        /*03cc*/ 	.short	0x0101
        /*03ce*/ 	.byte	0x3f
	.zero		1


	//   ....[54]....
        /*03d0*/ 	.word	0x00009340
        /*03d4*/ 	.word	0x00000006
        /*03d8*/ 	.word	0x00000000
        /*03dc*/ 	.short	0x010a
        /*03de*/ 	.byte	0x3f
	.zero		1


	//   ....[55]....
        /*03e0*/ 	.word	0x000093c0
        /*03e4*/ 	.word	0x00000007
        /*03e8*/ 	.word	0x00000000
        /*03ec*/ 	.short	0x010a
        /*03ee*/ 	.byte	0x3f
	.zero		1


	//   ....[56]....
        /*03f0*/ 	.word	0x00009450
        /*03f4*/ 	.word	0x00000006
        /*03f8*/ 	.word	0x00000000
        /*03fc*/ 	.short	0x010a
        /*03fe*/ 	.byte	0x3f
	.zero		1


	//   ....[57]....
        /*0400*/ 	.word	0x000094e0
        /*0404*/ 	.word	0x00000009
        /*0408*/ 	.word	0x00000000
        /*040c*/ 	.short	0x010a
        /*040e*/ 	.byte	0x3f
	.zero		1


	//   ....[58]....
        /*0410*/ 	.word	0x00009570
        /*0414*/ 	.word	0x00000006
        /*0418*/ 	.word	0x00000000
        /*041c*/ 	.short	0x010a
        /*041e*/ 	.byte	0x3f
	.zero		1


	//   ....[59]....
        /*0420*/ 	.word	0x00009600
        /*0424*/ 	.word	0x00000009
        /*0428*/ 	.word	0x00000000
        /*042c*/ 	.short	0x010a
        /*042e*/ 	.byte	0x3f
	.zero		1


	//   ....[60]....
        /*0430*/ 	.word	0x00009690
        /*0434*/ 	.word	0x00000006
        /*0438*/ 	.word	0x00000000
        /*043c*/ 	.short	0x010a
        /*043e*/ 	.byte	0x3f
	.zero		1


	//   ....[61]....
        /*0440*/ 	.word	0x00009720
        /*0444*/ 	.word	0x00000009
        /*0448*/ 	.word	0x00000000
        /*044c*/ 	.short	0x010a
        /*044e*/ 	.byte	0x3f
	.zero		1


	//   ....[62]....
        /*0450*/ 	.word	0x000097b0
        /*0454*/ 	.word	0x00000006
        /*0458*/ 	.word	0x00000000
        /*045c*/ 	.short	0x010a
        /*045e*/ 	.byte	0x3f
	.zero		1


	//   ....[63]....
        /*0460*/ 	.word	0x00009840
        /*0464*/ 	.word	0x00000009
        /*0468*/ 	.word	0x00000000
        /*046c*/ 	.short	0x010a
        /*046e*/ 	.byte	0x3f
	.zero		1


	//   ....[64]....
        /*0470*/ 	.word	0x000098d0
        /*0474*/ 	.word	0x00000006
        /*0478*/ 	.word	0x00000000
        /*047c*/ 	.short	0x010a
        /*047e*/ 	.byte	0x3f
	.zero		1


	//   ....[65]....
        /*0480*/ 	.word	0x00009960
        /*0484*/ 	.word	0x00000009
        /*0488*/ 	.word	0x00000000
        /*048c*/ 	.short	0x010a
        /*048e*/ 	.byte	0x3f
	.zero		1


	//   ....[66]....
        /*0490*/ 	.word	0x000099f0
        /*0494*/ 	.word	0x00000006
        /*0498*/ 	.word	0x00000000
        /*049c*/ 	.short	0x010a
        /*049e*/ 	.byte	0x3f
	.zero		1


	//   ....[67]....
        /*04a0*/ 	.word	0x00009a80
        /*04a4*/ 	.word	0x00000009
        /*04a8*/ 	.word	0x00000000
        /*04ac*/ 	.short	0x010a
        /*04ae*/ 	.byte	0x3f
	.zero		1


	//   ....[68]....
        /*04b0*/ 	.word	0x00009b10
        /*04b4*/ 	.word	0x00000006
        /*04b8*/ 	.word	0x00000000
        /*04bc*/ 	.short	0x010a
        /*04be*/ 	.byte	0x3f
	.zero		1


	//   ....[69]....
        /*04c0*/ 	.word	0x00009ba0
        /*04c4*/ 	.word	0x00000009
        /*04c8*/ 	.word	0x00000000
        /*04cc*/ 	.short	0x010a
        /*04ce*/ 	.byte	0x3f
	.zero		1


	//   ....[70]....
        /*04d0*/ 	.word	0x00009c30
        /*04d4*/ 	.word	0x00000006
        /*04d8*/ 	.word	0x00000000
        /*04dc*/ 	.short	0x010a
        /*04de*/ 	.byte	0x3f
	.zero		1


	//   ....[71]....
        /*04e0*/ 	.word	0x00009cc0
        /*04e4*/ 	.word	0x00000009
        /*04e8*/ 	.word	0x00000000
        /*04ec*/ 	.short	0x010a
        /*04ee*/ 	.byte	0x3f
	.zero		1


	//   ....[72]....
        /*04f0*/ 	.word	0x00009d50
        /*04f4*/ 	.word	0x00000006
        /*04f8*/ 	.word	0x00000000
        /*04fc*/ 	.short	0x010a
        /*04fe*/ 	.byte	0x3f
	.zero		1


	//   ....[73]....
        /*0500*/ 	.word	0x00009de0
        /*0504*/ 	.word	0x00000009
        /*0508*/ 	.word	0x00000000
        /*050c*/ 	.short	0x010a
        /*050e*/ 	.byte	0x3f
	.zero		1


	//   ....[74]....
        /*0510*/ 	.word	0x00009e70
        /*0514*/ 	.word	0x00000006
        /*0518*/ 	.word	0x00000000
        /*051c*/ 	.short	0x010a
        /*051e*/ 	.byte	0x3f
	.zero		1


	//   ....[75]....
        /*0520*/ 	.word	0x00009f00
        /*0524*/ 	.word	0x00000003
        /*0528*/ 	.word	0x00000000
        /*052c*/ 	.short	0x010a
        /*052e*/ 	.byte	0x3f
	.zero		1


	//   ....[76]....
        /*0530*/ 	.word	0x00009f70
        /*0534*/ 	.word	0x0000000b
        /*0538*/ 	.word	0x00000000
        /*053c*/ 	.short	0x010a
        /*053e*/ 	.byte	0x3f
	.zero		1


	//   ....[77]....
        /*0540*/ 	.word	0x00009fd0
        /*0544*/ 	.word	0x0000000c
        /*0548*/ 	.word	0x00000000
        /*054c*/ 	.short	0x010a
        /*054e*/ 	.byte	0x3f
	.zero		1


	//   ....[78]....
        /*0550*/ 	.word	0x0000a0a0
        /*0554*/ 	.word	0x00000013
        /*0558*/ 	.word	0x000000b0
        /*055c*/ 	.short	0x010a
        /*055e*/ 	.byte	0x3f
	.zero		1


	//   ....[79]....
        /*0560*/ 	.word	0x0000a180
        /*0564*/ 	.word	0x00000006
        /*0568*/ 	.word	0x00000000
        /*056c*/ 	.short	0x010a
        /*056e*/ 	.byte	0x3f
	.zero		1


	//   ....[80]....
        /*0570*/ 	.word	0x0000a1d0
        /*0574*/ 	.word	0x00000007
        /*0578*/ 	.word	0x00000000
        /*057c*/ 	.short	0x010a
        /*057e*/ 	.byte	0x3f
	.zero		1


	//   ....[81]....
        /*0580*/ 	.word	0x0000a220
        /*0584*/ 	.word	0x00000006
        /*0588*/ 	.word	0x00000000
        /*058c*/ 	.short	0x010a
        /*058e*/ 	.byte	0x3f
	.zero		1


	//   ....[82]....
        /*0590*/ 	.word	0x0000a270
        /*0594*/ 	.word	0x00000009
        /*0598*/ 	.word	0x00000000
        /*059c*/ 	.short	0x010a
        /*059e*/ 	.byte	0x3f
	.zero		1


	//   ....[83]....
        /*05a0*/ 	.word	0x0000a2c0
        /*05a4*/ 	.word	0x00000006
        /*05a8*/ 	.word	0x00000000
        /*05ac*/ 	.short	0x010a
        /*05ae*/ 	.byte	0x3f
	.zero		1


	//   ....[84]....
        /*05b0*/ 	.word	0x0000a310
        /*05b4*/ 	.word	0x00000009
        /*05b8*/ 	.word	0x00000000
        /*05bc*/ 	.short	0x010a
        /*05be*/ 	.byte	0x3f
	.zero		1


	//   ....[85]....
        /*05c0*/ 	.word	0x0000a360
        /*05c4*/ 	.word	0x00000006
        /*05c8*/ 	.word	0x00000000
        /*05cc*/ 	.short	0x010a
        /*05ce*/ 	.byte	0x3f
	.zero		1


	//   ....[86]....
        /*05d0*/ 	.word	0x0000a3b0
        /*05d4*/ 	.word	0x00000009
        /*05d8*/ 	.word	0x00000000
        /*05dc*/ 	.short	0x010a
        /*05de*/ 	.byte	0x3f
	.zero		1


	//   ....[87]....
        /*05e0*/ 	.word	0x0000a400
        /*05e4*/ 	.word	0x00000006
        /*05e8*/ 	.word	0x00000000
        /*05ec*/ 	.short	0x010a
        /*05ee*/ 	.byte	0x3f
	.zero		1


	//   ....[88]....
        /*05f0*/ 	.word	0x0000a450
        /*05f4*/ 	.word	0x00000009
        /*05f8*/ 	.word	0x00000000
        /*05fc*/ 	.short	0x010a
        /*05fe*/ 	.byte	0x3f
	.zero		1


	//   ....[89]....
        /*0600*/ 	.word	0x0000a4a0
        /*0604*/ 	.word	0x00000006
        /*0608*/ 	.word	0x00000000
        /*060c*/ 	.short	0x010a
        /*060e*/ 	.byte	0x3f
	.zero		1


	//   ....[90]....
        /*0610*/ 	.word	0x0000a4f0
        /*0614*/ 	.word	0x00000009
        /*0618*/ 	.word	0x00000000
        /*061c*/ 	.short	0x010a
        /*061e*/ 	.byte	0x3f
	.zero		1


	//   ....[91]....
        /*0620*/ 	.word	0x0000a540
        /*0624*/ 	.word	0x00000006
        /*0628*/ 	.word	0x00000000
        /*062c*/ 	.short	0x010a
        /*062e*/ 	.byte	0x3f
	.zero		1


	//   ....[92]....
        /*0630*/ 	.word	0x0000a590
        /*0634*/ 	.word	0x00000009
        /*0638*/ 	.word	0x00000000
        /*063c*/ 	.short	0x010a
        /*063e*/ 	.byte	0x3f
	.zero		1


	//   ....[93]....
        /*0640*/ 	.word	0x0000a5e0
        /*0644*/ 	.word	0x00000006
        /*0648*/ 	.word	0x00000000
        /*064c*/ 	.short	0x010a
        /*064e*/ 	.byte	0x3f
	.zero		1


	//   ....[94]....
        /*0650*/ 	.word	0x0000a630
        /*0654*/ 	.word	0x00000009
        /*0658*/ 	.word	0x00000000
        /*065c*/ 	.short	0x010a
        /*065e*/ 	.byte	0x3f
	.zero		1


	//   ....[95]....
        /*0660*/ 	.word	0x0000a680
        /*0664*/ 	.word	0x00000006
        /*0668*/ 	.word	0x00000000
        /*066c*/ 	.short	0x010a
        /*066e*/ 	.byte	0x3f
	.zero		1


	//   ....[96]....
        /*0670*/ 	.word	0x0000a6d0
        /*0674*/ 	.word	0x00000009
        /*0678*/ 	.word	0x00000000
        /*067c*/ 	.short	0x010a
        /*067e*/ 	.byte	0x3f
	.zero		1


	//   ....[97]....
        /*0680*/ 	.word	0x0000a720
        /*0684*/ 	.word	0x00000006
        /*0688*/ 	.word	0x00000000
        /*068c*/ 	.short	0x010a
        /*068e*/ 	.byte	0x3f
	.zero		1


	//   ....[98]....
        /*0690*/ 	.word	0x0000a770
        /*0694*/ 	.word	0x00000009
        /*0698*/ 	.word	0x00000000
        /*069c*/ 	.short	0x010a
        /*069e*/ 	.byte	0x3f
	.zero		1


	//   ....[99]....
        /*06a0*/ 	.word	0x0000a7c0
        /*06a4*/ 	.word	0x00000006
        /*06a8*/ 	.word	0x00000000
        /*06ac*/ 	.short	0x010a
        /*06ae*/ 	.byte	0x3f
	.zero		1


	//----- nvinfo : EIATTR_NUM_MBARRIERS
	.align		4
.L_28:
        /*06b0*/ 	.byte	0x03, 0x38
        /*06b2*/ 	.short	0x002e


	//----- nvinfo : EIATTR_EXIT_INSTR_OFFSETS
	.align		4
        /*06b4*/ 	.byte	0x04, 0x1c
        /*06b6*/ 	.short	(.L_30 - .L_29)


	//   ....[0]....
.L_29:
        /*06b8*/ 	.word	0x00000840


	//   ....[1]....
        /*06bc*/ 	.word	0x00001100


	//   ....[2]....
        /*06c0*/ 	.word	0x00007f00


	//   ....[3]....
        /*06c4*/ 	.word	0x00008530


	//   ....[4]....
        /*06c8*/ 	.word	0x00009f50


	//----- nvinfo : EIATTR_MAX_THREADS
	.align		4
.L_30:
        /*06cc*/ 	.byte	0x04, 0x05
        /*06ce*/ 	.short	(.L_32 - .L_31)
.L_31:
        /*06d0*/ 	.word	0x00000180
        /*06d4*/ 	.word	0x00000001
        /*06d8*/ 	.word	0x00000001


	//----- nvinfo : EIATTR_CRS_STACK_SIZE
	.align		4
.L_32:
        /*06dc*/ 	.byte	0x04, 0x1e
        /*06de*/ 	.short	(.L_34 - .L_33)
.L_33:
        /*06e0*/ 	.word	0x00000000


	//----- nvinfo : EIATTR_CBANK_PARAM_SIZE
	.align		4
.L_34:
        /*06e4*/ 	.byte	0x03, 0x19
        /*06e6*/ 	.short	0x0470


	//----- nvinfo : EIATTR_PARAM_CBANK
	.align		4
        /*06e8*/ 	.byte	0x04, 0x0a
        /*06ea*/ 	.short	(.L_36 - .L_35)
	.align		4
.L_35:
        /*06ec*/ 	.word	index@(.nv.constant0._ZN7cutlass13device_kernelINS_4gemm6kernel13GemmUniversalIN4cute5tupleIJiiiiEEENS1_10collective13CollectiveMmaINS1_37MainloopSm90TmaGmmaWarpSpecializedFP8ILi22ENS5_IJNS4_1CILi1EEESB_SB_EEENS1_35KernelTmaWarpSpecializedCooperativeEEENS5_IJNSA_ILi256EEENSA_ILi64EEENSA_ILi32EEEEEENS_12float_e4m3_tENS5_IJlSB_lEEESJ_SK_NS4_8TiledMMAINS4_8MMA_AtomIJNS4_4SM904GMMA30MMA_64x64x32_F32E4M3E4M3_SS_TNILNSO_7ScaleInE1ELSQ_1EEEEEENS4_6LayoutINS5_IJNSA_ILi2EEESB_SB_EEENS5_IJSB_NSA_ILi0EEESW_EEEEENS5_IJNS4_10UnderscoreESZ_SZ_EEEEENS4_13SM90_TMA_LOADENS4_14ComposedLayoutINS4_7SwizzleILi1ELi4ELi3EEENS4_18smem_ptr_flag_bitsILi8EEENST_INS5_IJNSA_ILi8EEESH_EEENS5_IJSH_SB_EEEEEEEvNS4_8identityES12_S1C_vS1D_EENS_8epilogue10collective6detail29Sm90TmaWarpSpecializedAdapterINS1G_15DefaultEpilogueISJ_SK_SK_NS1F_6thread17LinearCombinationISJ_Li1EffLNS1K_9ScaleType4KindE0ELNS_15FloatRoundStyleE2ESJ_EENS1_15EpilogueDefaultEEEEEvvEEEEvNT_6ParamsE)
        /*06f0*/ 	.short	0x0210
        /*06f2*/ 	.short	0x0470


	//----- nvinfo : EIATTR_SW_WAR
	.align		4
.L_36:
        /*06f4*/ 	.byte	0x04, 0x36
        /*06f6*/ 	.short	(.L_38 - .L_37)
.L_37:
        /*06f8*/ 	.word	0x00000008
.L_38:


//--------------------- .nv.callgraph             --------------------------
	.section	.nv.callgraph,"",@"SHT_CUDA_CALLGRAPH"
	.align	4
	.sectionentsize	8
	.align		4
        /*0000*/ 	.word	0x00000000
	.align		4
        /*0004*/ 	.word	0xffffffff
	.align		4
        /*0008*/ 	.word	0x00000000
	.align		4
        /*000c*/ 	.word	0xfffffffe
	.align		4
        /*0010*/ 	.word	0x00000000
	.align		4
        /*0014*/ 	.word	0xfffffffd
	.align		4
        /*0018*/ 	.word	0x00000000
	.align		4
        /*001c*/ 	.word	0xfffffffc


//--------------------- .nv.constant4             --------------------------
	.section	.nv.constant4,"a",@progbits
	.align	8
	.align		8
.nv.constant4:
        /*0000*/ 	.dword	_ZN40_INTERNAL_31de5726_4_k_cu_fd425523_228484cuda3std3__45__cpo5beginE
	.align		8
        /*0008*/ 	.dword	_ZN40_INTERNAL_31de5726_4_k_cu_fd425523_228484cuda3std3__45__cpo3endE
	.align		8
        /*0010*/ 	.dword	_ZN40_INTERNAL_31de5726_4_k_cu_fd425523_228484cuda3std3__45__cpo6cbeginE
	.align		8
        /*0018*/ 	.dword	_ZN40_INTERNAL_31de5726_4_k_cu_fd425523_228484cuda3std3__45__cpo4cendE
	.align		8
        /*0020*/ 	.dword	_ZN40_INTERNAL_31de5726_4_k_cu_fd425523_228484cuda3std3__442_GLOBAL__N__31de5726_4_k_cu_fd425523_228486ignoreE
	.align		8
        /*0028*/ 	.dword	_ZN40_INTERNAL_31de5726_4_k_cu_fd425523_228484cuda3std3__419piecewise_constructE
	.align		8
        /*0030*/ 	.dword	_ZN40_INTERNAL_31de5726_4_k_cu_fd425523_228484cuda3std3__48in_placeE
	.align		8
        /*0038*/ 	.dword	_ZN40_INTERNAL_31de5726_4_k_cu_fd425523_228484cuda3std6ranges3__45__cpo4swapE
	.align		8
        /*0040*/ 	.dword	_ZN40_INTERNAL_31de5726_4_k_cu_fd425523_228484cuda3std6ranges3__45__cpo9iter_moveE
	.align		8
        /*0048*/ 	.dword	_ZN40_INTERNAL_31de5726_4_k_cu_fd425523_228484cute7productE
	.align		8
        /*0050*/ 	.dword	_ZN40_INTERNAL_31de5726_4_k_cu_fd425523_228484cute1_E


//--------------------- .text._ZN7cutlass13device_kernelINS_4gemm6kernel13GemmUniversalIN4cute5tupleIJiiiiEEENS1_10collective13CollectiveMmaINS1_37MainloopSm90TmaGmmaWarpSpecializedFP8ILi22ENS5_IJNS4_1CILi1EEESB_SB_EEENS1_35KernelTmaWarpSpecializedCooperativeEEENS5_IJNSA_ILi256EEENSA_ILi64EEENSA_ILi32EEEEEENS_12float_e4m3_tENS5_IJlSB_lEEESJ_SK_NS4_8TiledMMAINS4_8MMA_AtomIJNS4_4SM904GMMA30MMA_64x64x32_F32E4M3E4M3_SS_TNILNSO_7ScaleInE1ELSQ_1EEEEEENS4_6LayoutINS5_IJNSA_ILi2EEESB_SB_EEENS5_IJSB_NSA_ILi0EEESW_EEEEENS5_IJNS4_10UnderscoreESZ_SZ_EEEEENS4_13SM90_TMA_LOADENS4_14ComposedLayoutINS4_7SwizzleILi1ELi4ELi3EEENS4_18smem_ptr_flag_bitsILi8EEENST_INS5_IJNSA_ILi8EEESH_EEENS5_IJSH_SB_EEEEEEEvNS4_8identityES12_S1C_vS1D_EENS_8epilogue10collective6detail29Sm90TmaWarpSpecializedAdapterINS1G_15DefaultEpilogueISJ_SK_SK_NS1F_6thread17LinearCombinationISJ_Li1EffLNS1K_9ScaleType4KindE0ELNS_15FloatRoundStyleE2ESJ_EENS1_15EpilogueDefaultEEEEEvvEEEEvNT_6ParamsE --------------------------
	.section	.text._ZN7cutlass13device_kernelINS_4gemm6kernel13GemmUniversalIN4cute5tupleIJiiiiEEENS1_10collective13CollectiveMmaINS1_37MainloopSm90TmaGmmaWarpSpecializedFP8ILi22ENS5_IJNS4_1CILi1EEESB_SB_EEENS1_35KernelTmaWarpSpecializedCooperativeEEENS5_IJNSA_ILi256EEENSA_ILi64EEENSA_ILi32EEEEEENS_12float_e4m3_tENS5_IJlSB_lEEESJ_SK_NS4_8TiledMMAINS4_8MMA_AtomIJNS4_4SM904GMMA30MMA_64x64x32_F32E4M3E4M3_SS_TNILNSO_7ScaleInE1ELSQ_1EEEEEENS4_6LayoutINS5_IJNSA_ILi2EEESB_SB_EEENS5_IJSB_NSA_ILi0EEESW_EEEEENS5_IJNS4_10UnderscoreESZ_SZ_EEEEENS4_13SM90_TMA_LOADENS4_14ComposedLayoutINS4_7SwizzleILi1ELi4ELi3EEENS4_18smem_ptr_flag_bitsILi8EEENST_INS5_IJNSA_ILi8EEESH_EEENS5_IJSH_SB_EEEEEEEvNS4_8identityES12_S1C_vS1D_EENS_8epilogue10collective6detail29Sm90TmaWarpSpecializedAdapterINS1G_15DefaultEpilogueISJ_SK_SK_NS1F_6thread17LinearCombinationISJ_Li1EffLNS1K_9ScaleType4KindE0ELNS_15FloatRoundStyleE2ESJ_EENS1_15EpilogueDefaultEEEEEvvEEEEvNT_6ParamsE,"ax",@progbits
	.align	128
.text._ZN7cutlass13device_kernelINS_4gemm6kernel13GemmUniversalIN4cute5tupleIJiiiiEEENS1_10collective13CollectiveMmaINS1_37MainloopSm90TmaGmmaWarpSpecializedFP8ILi22ENS5_IJNS4_1CILi1EEESB_SB_EEENS1_35KernelTmaWarpSpecializedCooperativeEEENS5_IJNSA_ILi256EEENSA_ILi64EEENSA_ILi32EEEEEENS_12float_e4m3_tENS5_IJlSB_lEEESJ_SK_NS4_8TiledMMAINS4_8MMA_AtomIJNS4_4SM904GMMA30MMA_64x64x32_F32E4M3E4M3_SS_TNILNSO_7ScaleInE1ELSQ_1EEEEEENS4_6LayoutINS5_IJNSA_ILi2EEESB_SB_EEENS5_IJSB_NSA_ILi0EEESW_EEEEENS5_IJNS4_10UnderscoreESZ_SZ_EEEEENS4_13SM90_TMA_LOADENS4_14ComposedLayoutINS4_7SwizzleILi1ELi4ELi3EEENS4_18smem_ptr_flag_bitsILi8EEENST_INS5_IJNSA_ILi8EEESH_EEENS5_IJSH_SB_EEEEEEEvNS4_8identityES12_S1C_vS1D_EENS_8epilogue10collective6detail29Sm90TmaWarpSpecializedAdapterINS1G_15DefaultEpilogueISJ_SK_SK_NS1F_6thread17LinearCombinationISJ_Li1EffLNS1K_9ScaleType4KindE0ELNS_15FloatRoundStyleE2ESJ_EENS1_15EpilogueDefaultEEEEEvvEEEEvNT_6ParamsE:
        .type           _ZN7cutlass13device_kernelINS_4gemm6kernel13GemmUniversalIN4cute5tupleIJiiiiEEENS1_10collective13CollectiveMmaINS1_37MainloopSm90TmaGmmaWarpSpecializedFP8ILi22ENS5_IJNS4_1CILi1EEESB_SB_EEENS1_35KernelTmaWarpSpecializedCooperativeEEENS5_IJNSA_ILi256EEENSA_ILi64EEENSA_ILi32EEEEEENS_12float_e4m3_tENS5_IJlSB_lEEESJ_SK_NS4_8TiledMMAINS4_8MMA_AtomIJNS4_4SM904GMMA30MMA_64x64x32_F32E4M3E4M3_SS_TNILNSO_7ScaleInE1ELSQ_1EEEEEENS4_6LayoutINS5_IJNSA_ILi2EEESB_SB_EEENS5_IJSB_NSA_ILi0EEESW_EEEEENS5_IJNS4_10UnderscoreESZ_SZ_EEEEENS4_13SM90_TMA_LOADENS4_14ComposedLayoutINS4_7SwizzleILi1ELi4ELi3EEENS4_18smem_ptr_flag_bitsILi8EEENST_INS5_IJNSA_ILi8EEESH_EEENS5_IJSH_SB_EEEEEEEvNS4_8identityES12_S1C_vS1D_EENS_8epilogue10collective6detail29Sm90TmaWarpSpecializedAdapterINS1G_15DefaultEpilogueISJ_SK_SK_NS1F_6thread17LinearCombinationISJ_Li1EffLNS1K_9ScaleType4KindE0ELNS_15FloatRoundStyleE2ESJ_EENS1_15EpilogueDefaultEEEEEvvEEEEvNT_6ParamsE,@function
        .size           _ZN7cutlass13device_kernelINS_4gemm6kernel13GemmUniversalIN4cute5tupleIJiiiiEEENS1_10collective13CollectiveMmaINS1_37MainloopSm90TmaGmmaWarpSpecializedFP8ILi22ENS5_IJNS4_1CILi1EEESB_SB_EEENS1_35KernelTmaWarpSpecializedCooperativeEEENS5_IJNSA_ILi256EEENSA_ILi64EEENSA_ILi32EEEEEENS_12float_e4m3_tENS5_IJlSB_lEEESJ_SK_NS4_8TiledMMAINS4_8MMA_AtomIJNS4_4SM904GMMA30MMA_64x64x32_F32E4M3E4M3_SS_TNILNSO_7ScaleInE1ELSQ_1EEEEEENS4_6LayoutINS5_IJNSA_ILi2EEESB_SB_EEENS5_IJSB_NSA_ILi0EEESW_EEEEENS5_IJNS4_10UnderscoreESZ_SZ_EEEEENS4_13SM90_TMA_LOADENS4_14ComposedLayoutINS4_7SwizzleILi1ELi4ELi3EEENS4_18smem_ptr_flag_bitsILi8EEENST_INS5_IJNSA_ILi8EEESH_EEENS5_IJSH_SB_EEEEEEEvNS4_8identityES12_S1C_vS1D_EENS_8epilogue10collective6detail29Sm90TmaWarpSpecializedAdapterINS1G_15DefaultEpilogueISJ_SK_SK_NS1F_6thread17LinearCombinationISJ_Li1EffLNS1K_9ScaleType4KindE0ELNS_15FloatRoundStyleE2ESJ_EENS1_15EpilogueDefaultEEEEEvvEEEEvNT_6ParamsE,(.L_x_238 - _ZN7cutlass13device_kernelINS_4gemm6kernel13GemmUniversalIN4cute5tupleIJiiiiEEENS1_10collective13CollectiveMmaINS1_37MainloopSm90TmaGmmaWarpSpecializedFP8ILi22ENS5_IJNS4_1CILi1EEESB_SB_EEENS1_35KernelTmaWarpSpecializedCooperativeEEENS5_IJNSA_ILi256EEENSA_ILi64EEENSA_ILi32EEEEEENS_12float_e4m3_tENS5_IJlSB_lEEESJ_SK_NS4_8TiledMMAINS4_8MMA_AtomIJNS4_4SM904GMMA30MMA_64x64x32_F32E4M3E4M3_SS_TNILNSO_7ScaleInE1ELSQ_1EEEEEENS4_6LayoutINS5_IJNSA_ILi2EEESB_SB_EEENS5_IJSB_NSA_ILi0EEESW_EEEEENS5_IJNS4_10UnderscoreESZ_SZ_EEEEENS4_13SM90_TMA_LOADENS4_14ComposedLayoutINS4_7SwizzleILi1ELi4ELi3EEENS4_18smem_ptr_flag_bitsILi8EEENST_INS5_IJNSA_ILi8EEESH_EEENS5_IJSH_SB_EEEEEEEvNS4_8identityES12_S1C_vS1D_EENS_8epilogue10collective6detail29Sm90TmaWarpSpecializedAdapterINS1G_15DefaultEpilogueISJ_SK_SK_NS1F_6thread17LinearCombinationISJ_Li1EffLNS1K_9ScaleType4KindE0ELNS_15FloatRoundStyleE2ESJ_EENS1_15EpilogueDefaultEEEEEvvEEEEvNT_6ParamsE)
        .other          _ZN7cutlass13device_kernelINS_4gemm6kernel13GemmUniversalIN4cute5tupleIJiiiiEEENS1_10collective13CollectiveMmaINS1_37MainloopSm90TmaGmmaWarpSpecializedFP8ILi22ENS5_IJNS4_1CILi1EEESB_SB_EEENS1_35KernelTmaWarpSpecializedCooperativeEEENS5_IJNSA_ILi256EEENSA_ILi64EEENSA_ILi32EEEEEENS_12float_e4m3_tENS5_IJlSB_lEEESJ_SK_NS4_8TiledMMAINS4_8MMA_AtomIJNS4_4SM904GMMA30MMA_64x64x32_F32E4M3E4M3_SS_TNILNSO_7ScaleInE1ELSQ_1EEEEEENS4_6LayoutINS5_IJNSA_ILi2EEESB_SB_EEENS5_IJSB_NSA_ILi0EEESW_EEEEENS5_IJNS4_10UnderscoreESZ_SZ_EEEEENS4_13SM90_TMA_LOADENS4_14ComposedLayoutINS4_7SwizzleILi1ELi4ELi3EEENS4_18smem_ptr_flag_bitsILi8EEENST_INS5_IJNSA_ILi8EEESH_EEENS5_IJSH_SB_EEEEEEEvNS4_8identityES12_S1C_vS1D_EENS_8epilogue10collective6detail29Sm90TmaWarpSpecializedAdapterINS1G_15DefaultEpilogueISJ_SK_SK_NS1F_6thread17LinearCombinationISJ_Li1EffLNS1K_9ScaleType4KindE0ELNS_15FloatRoundStyleE2ESJ_EENS1_15EpilogueDefaultEEEEEvvEEEEvNT_6ParamsE,@"STO_CUDA_ENTRY STV_DEFAULT"
_ZN7cutlass13device_kernelINS_4gemm6kernel13GemmUniversalIN4cute5tupleIJiiiiEEENS1_10collective13CollectiveMmaINS1_37MainloopSm90TmaGmmaWarpSpecializedFP8ILi22ENS5_IJNS4_1CILi1EEESB_SB_EEENS1_35KernelTmaWarpSpecializedCooperativeEEENS5_IJNSA_ILi256EEENSA_ILi64EEENSA_ILi32EEEEEENS_12float_e4m3_tENS5_IJlSB_lEEESJ_SK_NS4_8TiledMMAINS4_8MMA_AtomIJNS4_4SM904GMMA30MMA_64x64x32_F32E4M3E4M3_SS_TNILNSO_7ScaleInE1ELSQ_1EEEEEENS4_6LayoutINS5_IJNSA_ILi2EEESB_SB_EEENS5_IJSB_NSA_ILi0EEESW_EEEEENS5_IJNS4_10UnderscoreESZ_SZ_EEEEENS4_13SM90_TMA_LOADENS4_14ComposedLayoutINS4_7SwizzleILi1ELi4ELi3EEENS4_18smem_ptr_flag_bitsILi8EEENST_INS5_IJNSA_ILi8EEESH_EEENS5_IJSH_SB_EEEEEEEvNS4_8identityES12_S1C_vS1D_EENS_8epilogue10collective6detail29Sm90TmaWarpSpecializedAdapterINS1G_15DefaultEpilogueISJ_SK_SK_NS1F_6thread17LinearCombinationISJ_Li1EffLNS1K_9ScaleType4KindE0ELNS_15FloatRoundStyleE2ESJ_EENS1_15EpilogueDefaultEEEEEvvEEEEvNT_6ParamsE:
[----:B------:R-:W-:Y:S01]  /*0000*/  LDC R1, c[0x0][0x28] ;  /* 0x00000a00ff017b82 */ /* 0x000fe20000000800 */
[----:B------:R-:W0:Y:S01]  /*0010*/  S2R R0, SR_TID.X ;  /* 0x0000000000007919 */ /* 0x000e220000002100 */
[----:B------:R-:W-:Y:S01]  /*0020*/  ELECT P0, URZ, PT ;  /* 0x00000000003f782f */ /* 0x000fe20003800000 */
[----:B------:R-:W-:Y:S01]  /*0030*/  BSSY B0, `(.L_x_0) ;  /* 0x000000f000007945 */ /* 0x000fe20003800000 */
[--C-:B0-----:R-:W-:Y:S02]  /*0040*/  SHF.R.U32.HI R2, RZ, 0x5, R0.reuse ;  /* 0x00000005ff027819 */ /* 0x101fe40000011600 */
[----:B------:R-:W-:-:S03]  /*0050*/  SHF.R.U32.HI R3, RZ, 0x7, R0 ;  /* 0x00000007ff037819 */ /* 0x000fc60000011600 */
[----:B------:R-:W0:Y:S04]  /*0060*/  SHFL.IDX PT, R5, R2, RZ, 0x1f ;  /* 0x00001fff02057589 */ /* 0x000e2800000e0000 */
[----:B------:R1:W2:Y:S01]  /*0070*/  SHFL.IDX PT, R6, R3, RZ, 0x1f ;  /* 0x00001fff03067589 */ /* 0x0002a200000e0000 */
[----:B0-----:R-:W-:-:S13]  /*0080*/  ISETP.NE.OR P0, PT, R5, RZ, !P0 ;  /* 0x000000ff0500720c */ /* 0x001fda0004705670 */
[----:B-12---:R-:W-:Y:S05]  /*0090*/  @P0 BRA `(.L_x_1) ;  /* 0x0000000000200947 */ /* 0x006fea0003800000 */
[----:B------:R-:W-:Y:S02]  /*00a0*/  ULDC.64 UR4, c[0x0][0x198] ;  /* 0x0000660000047ab9 */ /* 0x000fe40000000a00 */
[----:B------:R-:W-:Y:S02]  /*00b0*/  UIADD3 UR6, UP0, UR4, 0xf0, URZ ;  /* 0x000000f004067890 */ /* 0x000fe4000ff1e03f */
[----:B------:R-:W-:Y:S02]  /*00c0*/  UIADD3 UR4, UP1, UR4, 0x1f0, URZ ;  /* 0x000001f004047890 */ /* 0x000fe4000ff3e03f */
[----:B------:R-:W-:Y:S02]  /*00d0*/  UIADD3.X UR7, URZ, UR5, URZ, UP0, !UPT ;  /* 0x000000053f077290 */ /* 0x000fe400087fe43f */
[----:B------:R-:W-:-:S07]  /*00e0*/  UIADD3.X UR5, URZ, UR5, URZ, UP1, !UPT ;  /* 0x000000053f057290 */ /* 0x000fce0008ffe43f */
[----:B------:R0:W-:Y:S02]  /*00f0*/  UTMACCTL.PF [UR6] ;  /* 0x00000000060079b9 */ /* 0x0001e40008040000 */
[----:B------:R0:W-:Y:S02]  /*0100*/  UTMACCTL.PF [UR4] ;  /* 0x00000000040079b9 */ /* 0x0001e40008040000 */
[----:B0-----:R-:W-:Y:S01]  /*0110*/  NOP ;  /* 0x0000000000007918 */ /* 0x001fe20000000000 */
.L_x_1:
[----:B------:R-:W-:Y:S05]  /*0120*/  BSYNC B0 ;  /* 0x0000000000007941 */ /* 0x000fea0003800000 */
.L_x_0:
[----:B------:R-:W0:Y:S02]  /*0130*/  SHFL.IDX PT, R3, R2, RZ, 0x1f ;  /* 0x00001fff02037589 */ /* 0x000e2400000e0000 */
[----:B0-----:R-:W-:-:S13]  /*0140*/  ISETP.NE.AND P0, PT, R3, RZ, PT ;  /* 0x000000ff0300720c */ /* 0x001fda0003f05270 */
[----:B------:R-:W-:Y:S05]  /*0150*/  @P0 BRA `(.L_x_2) ;  /* 0x0000000000f40947 */ /* 0x000fea0003800000 */
[----:B------:R-:W-:Y:S01]  /*0160*/  ELECT P0, URZ, PT ;  /* 0x00000000003f782f */ /* 0x000fe20003800000 */
[----:B------:R-:W-:-:S12]  /*0170*/  BSSY B0, `(.L_x_2) ;  /* 0x000003b000007945 */ /* 0x000fd80003800000 */
[----:B------:R-:W-:Y:S05]  /*0180*/  @!P0 BRA `(.L_x_3) ;  /* 0x0000000000e48947 */ /* 0x000fea0003800000 */
[----:B------:R-:W0:Y:S01]  /*0190*/  S2UR UR8, SR_CgaCtaId ;  /* 0x00000000000879c3 */ /* 0x000e220000008800 */
[----:B------:R-:W-:Y:S01]  /*01a0*/  UMOV UR4, 0x400 ;  /* 0x0000040000047882 */ /* 0x000fe20000000000 */
[----:B------:R-:W-:Y:S01]  /*01b0*/  UMOV UR5, 0x1 ;  /* 0x0000000100057882 */ /* 0x000fe20000000000 */
[----:B------:R-:W-:Y:S02]  /*01c0*/  UMOV UR6, 0x100 ;  /* 0x0000010000067882 */ /* 0x000fe40000000000 */
[----:B------:R-:W-:-:S04]  /*01d0*/  UIADD3 UR6, -UR6, 0x100000, URZ ;  /* 0x0010000006067890 */ /* 0x000fc8000fffe13f */
[----:B------:R-:W-:Y:S02]  /*01e0*/  USHF.L.U32 UR7, UR6, 0xb, URZ ;  /* 0x0000000b06077899 */ /* 0x000fe4000800063f */
[----:B------:R-:W-:Y:S02]  /*01f0*/  USHF.L.U32 UR6, UR6, 0x1, URZ ;  /* 0x0000000106067899 */ /* 0x000fe4000800063f */
[----:B0-----:R-:W-:Y:S02]  /*0200*/  ULEA UR8, UR8, UR4, 0x18 ;  /* 0x0000000408087291 */ /* 0x001fe4000f8ec03f */
[----:B------:R-:W-:-:S04]  /*0210*/  UIADD3 UR4, -UR5, 0x100000, URZ ;  /* 0x0010000005047890 */ /* 0x000fc8000fffe13f */
[----:B------:R-:W-:Y:S02]  /*0220*/  USHF.L.U32 UR5, UR4, 0xb, URZ ;  /* 0x0000000b04057899 */ /* 0x000fe4000800063f */
[----:B------:R-:W-:Y:S01]  /*0230*/  USHF.L.U32 UR4, UR4, 0x1, URZ ;  /* 0x0000000104047899 */ /* 0x000fe2000800063f */
[----:B------:R-:W0:Y:S11]  /*0240*/  FENCE.VIEW.ASYNC.S ;  /* 0x00000000000073c6 */ /* 0x000e360000000000 */
[----:B0-----:R0:W1:Y:S01]  /*0250*/  SYNCS.EXCH.64 URZ, [UR8], UR4 ;  /* 0x00000004083f75b2 */ /* 0x0010620008000100 */
[----:B------:R0:W2:Y:S01]  /*0260*/  SYNCS.EXCH.64 URZ, [UR8+0xb0], UR6 ;  /* 0x0000b006083f75b2 */ /* 0x0000a20008000100 */
[----:B------:R0:W3:Y:S01]  /*0270*/  SYNCS.EXCH.64 URZ, [UR8+0x8], UR4 ;  /* 0x00000804083f75b2 */ /* 0x0000e20008000100 */
[----:B------:R0:W4:Y:S01]  /*0280*/  SYNCS.EXCH.64 URZ, [UR8+0xb8], UR6 ;  /* 0x0000b806083f75b2 */ /* 0x0001220008000100 */
[----:B------:R0:W0:Y:S01]  /*0290*/  SYNCS.EXCH.64 URZ, [UR8+0x10], UR4 ;  /* 0x00001004083f75b2 */ /* 0x0000220008000100 */
        /* <DEDUP_REMOVED lines=39> */
[----:B-1234-:R-:W-:Y:S01]  /*0510*/  NOP ;  /* 0x0000000000007918 */ /* 0x01efe20000000000 */
.L_x_3:
[----:B0-----:R-:W-:Y:S05]  /*0520*/  BSYNC B0 ;  /* 0x0000000000007941 */ /* 0x001fea0003800000 */
.L_x_2:
[----:B------:R-:W0:Y:S01]  /*0530*/  SHFL.IDX PT, R2, R2, RZ, 0x1f ;  /* 0x00001fff02027589 */ /* 0x000e2200000e0000 */
[----:B------:R-:W1:Y:S01]  /*0540*/  LDC R3, c[0x0][0x65c] ;  /* 0x00019700ff037b82 */ /* 0x000e620000000800 */
[----:B------:R-:W-:Y:S02]  /*0550*/  ELECT P0, URZ, PT ;  /* 0x00000000003f782f */ /* 0x000fe40003800000 */
[----:B------:R-:W-:Y:S01]  /*0560*/  SHF.R.S32.HI R4, RZ, 0x1f, R5 ;  /* 0x0000001fff047819 */ /* 0x000fe20000011405 */
[----:B------:R-:W2:Y:S01]  /*0570*/  S2R R10, SR_CTAID.Y ;  /* 0x00000000000a7919 */ /* 0x000ea20000002600 */
[----:B------:R-:W-:Y:S01]  /*0580*/  UMOV UR4, 0x20 ;  /* 0x0000002000047882 */ /* 0x000fe20000000000 */
[C---:B------:R-:W-:Y:S01]  /*0590*/  ISETP.NE.AND P2, PT, R6.reuse, RZ, PT ;  /* 0x000000ff0600720c */ /* 0x040fe20003f45270 */
[----:B------:R-:W-:Y:S01]  /*05a0*/  VIADD R11, R6, 0xffffffff ;  /* 0xffffffff060b7836 */ /* 0x000fe20000000000 */
[----:B------:R-:W3:Y:S01]  /*05b0*/  S2R R8, SR_CTAID.X ;  /* 0x0000000000087919 */ /* 0x000ee20000002500 */
[----:B------:R-:W-:Y:S01]  /*05c0*/  LEA.HI R4, R4, R5, RZ, 0x2 ;  /* 0x0000000504047211 */ /* 0x000fe200078f10ff */
[----:B------:R-:W-:Y:S01]  /*05d0*/  NOP ;  /* 0x0000000000007918 */ /* 0x000fe20000000000 */
[----:B------:R-:W-:Y:S01]  /*05e0*/  NOP ;  /* 0x0000000000007918 */ /* 0x000fe20000000000 */
[----:B------:R-:W-:-:S02]  /*05f0*/  ISETP.GE.U32.AND P1, PT, R11, 0x2, PT ;  /* 0x000000020b00780c */ /* 0x000fc40003f26070 */
[----:B------:R-:W-:-:S05]  /*0600*/  LOP3.LUT R4, R4, 0xfffffffc, RZ, 0xc0, !PT ;  /* 0xfffffffc04047812 */ /* 0x000fca00078ec0ff */
[----:B------:R-:W-:Y:S01]  /*0610*/  IMAD.IADD R5, R5, 0x1, -R4 ;  /* 0x0000000105057824 */ /* 0x000fe200078e0a04 */
[----:B0-----:R-:W-:Y:S02]  /*0620*/  ISETP.NE.OR P0, PT, R2, RZ, !P0 ;  /* 0x000000ff0200720c */ /* 0x001fe40004705670 */
[----:B-1----:R-:W-:-:S11]  /*0630*/  ISETP.NE.AND P3, PT, R3, 0x1, PT ;  /* 0x000000010300780c */ /* 0x002fd60003f65270 */
[----:B------:R-:W-:Y:S01]  /*0640*/  VOTEU.ALL UP0, P0 ;  /* 0x00000000003f7886 */ /* 0x000fe20000000000 */
[----:B------:R-:W-:Y:S01]  /*0650*/  VOTEU.ALL UP1, P0 ;  /* 0x00000000003f7886 */ /* 0x000fe20000020000 */
[----:B------:R-:W3:Y:S01]  /*0660*/  @P3 LDC R9, c[0x0][0x10] ;  /* 0x00000400ff093b82 */ /* 0x000ee20000000800 */
[----:B--2---:R-:W-:Y:S02]  /*0670*/  @P3 IMAD.MOV.U32 R2, RZ, RZ, R10 ;  /* 0x000000ffff023224 */ /* 0x004fe400078e000a */
[----:B------:R-:W-:Y:S01]  /*0680*/  @!UP0 UMOV UR6, 0x400 ;  /* 0x0000040000068882 */ /* 0x000fe20000000000 */
[----:B------:R-:W-:-:S04]  /*0690*/  @!UP0 UIADD3 UR4, -UR4, 0x100000, URZ ;  /* 0x0010000004048890 */ /* 0x000fc8000fffe13f */
[----:B------:R-:W-:Y:S02]  /*06a0*/  @!UP0 USHF.L.U32 UR5, UR4, 0xb, URZ ;  /* 0x0000000b04058899 */ /* 0x000fe4000800063f */
[----:B------:R-:W-:Y:S01]  /*06b0*/  @!UP0 USHF.L.U32 UR4, UR4, 0x1, URZ ;  /* 0x0000000104048899 */ /* 0x000fe2000800063f */
[----:B------:R-:W-:Y:S02]  /*06c0*/  @P3 IMAD.MOV.U32 R3, RZ, RZ, RZ ;  /* 0x000000ffff033224 */ /* 0x000fe400078e00ff */
[----:B------:R-:W-:Y:S01]  /*06d0*/  @P3 IMAD.MOV.U32 R13, RZ, RZ, RZ ;  /* 0x000000ffff0d3224 */ /* 0x000fe200078e00ff */
[----:B------:R-:W0:Y:S08]  /*06e0*/  @!UP0 S2UR UR7, SR_CgaCtaId ;  /* 0x00000000000789c3 */ /* 0x000e300000008800 */
[----:B------:R-:W1:Y:S01]  /*06f0*/  @!P3 LDC R7, c[0x0][0xc] ;  /* 0x00000300ff07bb82 */ /* 0x000e620000000800 */
[----:B---3--:R-:W-:-:S04]  /*0700*/  @P3 IMAD.WIDE.U32 R2, R8, R9, R2 ;  /* 0x0000000908023225 */ /* 0x008fc800078e0002 */
[----:B------:R-:W-:Y:S02]  /*0710*/  IMAD.MOV.U32 R9, RZ, RZ, RZ ;  /* 0x000000ffff097224 */ /* 0x000fe400078e00ff */
[----:B------:R-:W-:Y:S01]  /*0720*/  @P3 IMAD.IADD R3, R3, 0x1, R13 ;  /* 0x0000000103033824 */ /* 0x000fe200078e020d */
[----:B0-----:R-:W-:Y:S01]  /*0730*/  @!UP0 ULEA UR6, UR7, UR6, 0x18 ;  /* 0x0000000607068291 */ /* 0x001fe2000f8ec03f */
[----:B------:R-:W-:Y:S01]  /*0740*/  VOTEU.ALL UP0, P0 ;  /* 0x00000000003f7886 */ /* 0x000fe20000000000 */
[----:B------:R-:W-:-:S04]  /*0750*/  ISETP.NE.AND P0, PT, R5, 0x3, PT ;  /* 0x000000030500780c */ /* 0x000fc80003f05270 */
[----:B------:R-:W-:-:S04]  /*0760*/  ISETP.EQ.OR P0, PT, R5, RZ, !P0 ;  /* 0x000000ff0500720c */ /* 0x000fc80004702670 */
[----:B------:R-:W-:Y:S01]  /*0770*/  ISETP.EQ.AND P0, PT, R6, RZ, P0 ;  /* 0x000000ff0600720c */ /* 0x000fe20000702270 */
[----:B------:R-:W0:Y:S02]  /*0780*/  FENCE.VIEW.ASYNC.S ;  /* 0x00000000000073c6 */ /* 0x000e240000000000 */
[----:B0-----:R0:W2:Y:S01]  /*0790*/  @!UP0 SYNCS.EXCH.64 URZ, [UR6+0x170], UR4 ;  /* 0x00017004063f85b2 */ /* 0x0010a20008000100 */
[----:B-1----:R-:W-:Y:S01]  /*07a0*/  @!P3 IMAD.WIDE.U32 R6, R7, R10, R8 ;  /* 0x0000000a0706b225 */ /* 0x002fe200078e0008 */
[----:B------:R-:W-:-:S03]  /*07b0*/  SEL R4, RZ, 0x1, !P0 ;  /* 0x00000001ff047807 */ /* 0x000fc60004000000 */
[----:B------:R-:W-:Y:S02]  /*07c0*/  @!P3 IMAD.MOV.U32 R2, RZ, RZ, R6 ;  /* 0x000000ffff02b224 */ /* 0x000fe400078e0006 */
[----:B------:R-:W-:Y:S01]  /*07d0*/  @!P3 IMAD.MOV.U32 R3, RZ, RZ, R7 ;  /* 0x000000ffff03b224 */ /* 0x000fe200078e0007 */
[----:B------:R-:W-:Y:S01]  /*07e0*/  SEL R4, R4, 0x2, P1 ;  /* 0x0000000204047807 */ /* 0x000fe20000800000 */
[----:B------:R0:W2:Y:S01]  /*07f0*/  @!UP1 SYNCS.EXCH.64 URZ, [UR6+0x178], UR4 ;  /* 0x00017804063f95b2 */ /* 0x0000a20008000100 */
[----:B------:R-:W-:Y:S01]  /*0800*/  NOP ;  /* 0x0000000000007918 */ /* 0x000fe20000000000 */
[----:B--2---:R-:W-:Y:S06]  /*0810*/  BAR.SYNC.DEFER_BLOCKING 0x0 ;  /* 0x0000000000007b1d */ /* 0x004fec0000010000 */
[----:B------:R-:W-:Y:S05]  /*0820*/  @!P2 BRA `(.L_x_4) ;  /* 0x0000007400b8a947 */ /* 0x000fea0003800000 */
[----:B------:R-:W-:-:S13]  /*0830*/  ISETP.GT.U32.AND P0, PT, R11, 0x1, PT ;  /* 0x000000010b00780c */ /* 0x000fda0003f04070 */
[----:B0-----:R-:W-:Y:S05]  /*0840*/  @P0 EXIT ;  /* 0x000000000000094d */ /* 0x001fea0003800000 */
[----:B------:R-:W-:Y:S01]  /*0850*/  ULDC.64 UR4, c[0x0][0x650] ;  /* 0x0001940000047ab9 */ /* 0x000fe20000000a00 */
[----:B------:R-:W-:Y:S01]  /*0860*/  PRMT R12, RZ, 0x7610, R12 ;  /* 0x00007610ff0c7816 */ /* 0x000fe2000000000c */
[----:B------:R-:W-:Y:S01]  /*0870*/  IMAD.MOV.U32 R6, RZ, RZ, -0x1 ;  /* 0xffffffffff067424 */ /* 0x000fe200078e00ff */
[----:B------:R-:W-:Y:S01]  /*0880*/  ISETP.GE.U32.AND P0, PT, R2, UR4, PT ;  /* 0x0000000402007c0c */ /* 0x000fe2000bf06070 */
[----:B------:R-:W-:Y:S02]  /*0890*/  IMAD.MOV.U32 R7, RZ, RZ, -0x1 ;  /* 0xffffffffff077424 */ /* 0x000fe400078e00ff */
[----:B------:R-:W-:Y:S01]  /*08a0*/  IMAD.MOV.U32 R5, RZ, RZ, -0x1 ;  /* 0xffffffffff057424 */ /* 0x000fe200078e00ff */
[----:B------:R-:W-:-:S13]  /*08b0*/  ISETP.GE.U32.AND.EX P0, PT, R3, UR5, PT, P0 ;  /* 0x0000000503007c0c */ /* 0x000fda000bf06100 */
[----:B------:R-:W-:Y:S05]  /*08c0*/  @P0 BRA `(.L_x_5) ;  /* 0x00000004005c0947 */ /* 0x000fea0003800000 */
[----:B------:R-:W0:Y:S01]  /*08d0*/  LDC.64 R16, c[0x0][0x628] ;  /* 0x00018a00ff107b82 */ /* 0x000e220000000a00 */
[----:B------:R-:W-:Y:S02]  /*08e0*/  IMAD.MOV.U32 R6, RZ, RZ, R2 ;  /* 0x000000ffff067224 */ /* 0x000fe400078e0002 */
[----:B------:R-:W-:-:S05]  /*08f0*/  IMAD.MOV.U32 R7, RZ, RZ, R3 ;  /* 0x000000ffff077224 */ /* 0x000fca00078e0003 */
[----:B------:R-:W1:Y:S08]  /*0900*/  LDC R18, c[0x0][0x630] ;  /* 0x00018c00ff127b82 */ /* 0x000e700000000800 */
[----:B------:R-:W2:Y:S01]  /*0910*/  LDC.64 R20, c[0x0][0x620] ;  /* 0x00018800ff147b82 */ /* 0x000ea20000000a00 */
[----:B0-----:R-:W-:-:S04]  /*0920*/  ISETP.NE.U32.AND P0, PT, R16, RZ, PT ;  /* 0x000000ff1000720c */ /* 0x001fc80003f05070 */
[----:B------:R-:W-:-:S13]  /*0930*/  ISETP.NE.AND.EX P0, PT, R17, RZ, PT, P0 ;  /* 0x000000ff1100720c */ /* 0x000fda0003f05300 */
[----:B-12---:R-:W-:Y:S05]  /*0940*/  @!P0 BRA `(.L_x_6) ;  /* 0x0000000000288947 */ /* 0x006fea0003800000 */
[----:B------:R-:W0:Y:S02]  /*0950*/  LDC R5, c[0x0][0x634] ;  /* 0x00018d00ff057b82 */ /* 0x000e240000000800 */
[----:B0-----:R-:W-:-:S05]  /*0960*/  IADD3 R5, P0, R2, R5, RZ ;  /* 0x0000000502057210 */ /* 0x001fca0007f1e0ff */
[----:B------:R-:W-:-:S04]  /*0970*/  IMAD.X R11, RZ, RZ, R3, P0 ;  /* 0x000000ffff0b7224 */ /* 0x000fc800000e0603 */
[----:B------:R-:W-:-:S04]  /*0980*/  IMAD.WIDE.U32 R6, R11, R16, RZ ;  /* 0x000000100b067225 */ /* 0x000fc800078e00ff */
[----:B------:R-:W-:-:S04]  /*0990*/  IMAD.WIDE.U32 R12, P0, R5, R17, R6 ;  /* 0x00000011050c7225 */ /* 0x000fc80007800006 */
[----:B------:R-:W-:-:S04]  /*09a0*/  IMAD.WIDE.U32 R6, R5, R16, RZ ;  /* 0x0000001005067225 */ /* 0x000fc800078e00ff */
[----:B------:R-:W-:Y:S01]  /*09b0*/  IMAD.X R15, RZ, RZ, RZ, P0 ;  /* 0x000000ffff0f7224 */ /* 0x000fe200000e06ff */
[----:B------:R-:W-:Y:S01]  /*09c0*/  IADD3 RZ, P0, R7, R12, RZ ;  /* 0x0000000c07ff7210 */ /* 0x000fe20007f1e0ff */
[----:B------:R-:W-:-:S04]  /*09d0*/  IMAD.MOV.U32 R14, RZ, RZ, R13 ;  /* 0x000000ffff0e7224 */ /* 0x000fc800078e000d */
[----:B------:R-:W-:-:S08]  /*09e0*/  IMAD.WIDE.U32.X R6, R11, R17, R14, P0 ;  /* 0x000000110b067225 */ /* 0x000fd000000e040e */
.L_x_6:
[--C-:B------:R-:W-:Y:S01]  /*09f0*/  SHF.R.U64 R26, R6, R18, R7.reuse ;  /* 0x00000012061a7219 */ /* 0x100fe20000001207 */
[----:B------:R-:W0:Y:S01]  /*0a00*/  LDC.64 R22, c[0x0][0x640] ;  /* 0x00019000ff167b82 */ /* 0x000e220000000a00 */
[----:B------:R-:W-:Y:S01]  /*0a10*/  I2FP.F32.U32 R5, R8 ;  /* 0x0000000800057245 */ /* 0x000fe20000201000 */
[----:B------:R-:W-:Y:S01]  /*0a20*/  ULDC UR4, c[0x0][0x150] ;  /* 0x0000540000047ab9 */ /* 0x000fe20000000800 */
[----:B------:R-:W-:Y:S02]  /*0a30*/  SHF.R.U32.HI R6, RZ, R18, R7 ;  /* 0x00000012ff067219 */ /* 0x000fe40000011607 */
[----:B------:R-:W-:Y:S01]  /*0a40*/  IADD3 R11, P0, RZ, -R26, RZ ;  /* 0x8000001aff0b7210 */ /* 0x000fe20007f1e0ff */
[----:B------:R-:W-:Y:S01]  /*0a50*/  FMUL R5, R5, UR4 ;  /* 0x0000000405057c20 */ /* 0x000fe20008400000 */
[----:B------:R-:W-:Y:S01]  /*0a60*/  ULDC UR4, c[0x0][0x154] ;  /* 0x0000550000047ab9 */ /* 0x000fe20000000800 */
[----:B------:R-:W1:Y:S02]  /*0a70*/  LDC R14, c[0x0][0x618] ;  /* 0x00018600ff0e7b82 */ /* 0x000e640000000800 */
[----:B------:R-:W-:-:S02]  /*0a80*/  IMAD.X R13, RZ, RZ, ~R6, P0 ;  /* 0x000000ffff0d7224 */ /* 0x000fc400000e0e06 */
[----:B------:R-:W2:Y:S01]  /*0a90*/  F2I.U32.TRUNC.NTZ R5, R5 ;  /* 0x0000000500057305 */ /* 0x000ea2000020f000 */
[----:B------:R-:W-:-:S03]  /*0aa0*/  IMAD.WIDE.U32 R6, R11, R20, R2 ;  /* 0x000000140b067225 */ /* 0x000fc600078e0002 */
[----:B------:R-:W3:Y:S01]  /*0ab0*/  LDC R9, c[0x0][0x144] ;  /* 0x00005100ff097b82 */ /* 0x000ee20000000800 */
[----:B------:R-:W-:-:S04]  /*0ac0*/  IMAD R12, R13, R20, RZ ;  /* 0x000000140d0c7224 */ /* 0x000fc800078e02ff */
[----:B------:R-:W-:Y:S02]  /*0ad0*/  IMAD R11, R11, R21, R12 ;  /* 0x000000150b0b7224 */ /* 0x000fe400078e020c */
[----:B------:R-:W-:Y:S01]  /*0ae0*/  IMAD.MOV.U32 R12, RZ, RZ, 0x1 ;  /* 0x00000001ff0c7424 */ /* 0x000fe200078e00ff */
[----:B------:R-:W4:Y:S01]  /*0af0*/  LDC R18, c[0x0][0x608] ;  /* 0x00018200ff127b82 */ /* 0x000f220000000800 */
[----:B------:R-:W-:Y:S01]  /*0b00*/  IMAD.IADD R11, R7, 0x1, R11 ;  /* 0x00000001070b7824 */ /* 0x000fe200078e020b */
[----:B0-----:R-:W-:Y:S01]  /*0b10*/  ISETP.NE.U32.AND P0, PT, R22, RZ, PT ;  /* 0x000000ff1600720c */ /* 0x001fe20003f05070 */
[----:B--2---:R-:W-:-:S03]  /*0b20*/  IMAD.MOV R7, RZ, RZ, -R5 ;  /* 0x000000ffff077224 */ /* 0x004fc600078e0a05 */
[----:B------:R-:W-:Y:S02]  /*0b30*/  ISETP.NE.AND.EX P0, PT, R23, RZ, PT, P0 ;  /* 0x000000ff1700720c */ /* 0x000fe40003f05300 */
[----:B------:R-:W0:Y:S01]  /*0b40*/  LDC R13, c[0x0][0x658] ;  /* 0x00019600ff0d7b82 */ /* 0x000e220000000800 */
[--C-:B-1----:R-:W-:Y:S02]  /*0b50*/  SHF.R.U64 R16, R6, R14, R11.reuse ;  /* 0x0000000e06107219 */ /* 0x102fe4000000120b */
[----:B------:R-:W-:Y:S02]  /*0b60*/  I2FP.F32.U32 R6, R10 ;  /* 0x0000000a00067245 */ /* 0x000fe40000201000 */
[----:B------:R-:W-:-:S03]  /*0b70*/  SHF.R.U32.HI R11, RZ, R14, R11 ;  /* 0x0000000eff0b7219 */ /* 0x000fc6000001160b */
[----:B------:R-:W1:Y:S01]  /*0b80*/  LDC R17, c[0x0][0x148] ;  /* 0x00005200ff117b82 */ /* 0x000e620000000800 */
[----:B---3--:R-:W-:Y:S02]  /*0b90*/  IMAD R5, R9, R7, R8 ;  /* 0x0000000709057224 */ /* 0x008fe400078e0208 */
[----:B------:R-:W-:Y:S01]  /*0ba0*/  FMUL R7, R6, UR4 ;  /* 0x0000000406077c20 */ /* 0x000fe20008400000 */
[----:B------:R-:W-:-:S03]  /*0bb0*/  IMAD.MOV.U32 R6, RZ, RZ, -0x1 ;  /* 0xffffffffff067424 */ /* 0x000fc600078e00ff */
[----:B------:R2:W3:Y:S01]  /*0bc0*/  F2I.U32.TRUNC.NTZ R15, R7 ;  /* 0x00000007000f7305 */ /* 0x0004e2000020f000 */
[----:B------:R-:W1:Y:S01]  /*0bd0*/  LDC R21, c[0x0][0x600] ;  /* 0x00018000ff157b82 */ /* 0x000e620000000800 */
[-CC-:B----4-:R-:W-:Y:S02]  /*0be0*/  SHF.R.U64 R27, R16, R18.reuse, R11.reuse ;  /* 0x00000012101b7219 */ /* 0x190fe4000000120b */
[----:B------:R-:W-:-:S05]  /*0bf0*/  SHF.R.U32.HI R8, RZ, R18, R11 ;  /* 0x00000012ff087219 */ /* 0x000fca000001160b */
[----:B------:R-:W4:Y:S01]  /*0c00*/  LDC R20, c[0x0][0x648] ;  /* 0x00019200ff147b82 */ /* 0x000f220000000800 */
[-CC-:B0-----:R-:W-:Y:S02]  /*0c10*/  SHF.R.U64 R18, R27, R13.reuse, R8.reuse ;  /* 0x0000000d1b127219 */ /* 0x181fe40000001208 */
[-C--:B------:R-:W-:Y:S02]  /*0c20*/  SHF.L.U32 R6, R6, R13.reuse, RZ ;  /* 0x0000000d06067219 */ /* 0x080fe400000006ff */
[-C--:B------:R-:W-:Y:S02]  /*0c30*/  SHF.R.U32.HI R8, RZ, R13.reuse, R8 ;  /* 0x0000000dff087219 */ /* 0x080fe40000011608 */
[----:B------:R-:W-:Y:S01]  /*0c40*/  LOP3.LUT R14, RZ, R6, RZ, 0x33, !PT ;  /* 0x00000006ff0e7212 */ /* 0x000fe200078e33ff */
[----:B------:R-:W0:Y:S01]  /*0c50*/  LDC R25, c[0x0][0x638] ;  /* 0x00018e00ff197b82 */ /* 0x000e220000000800 */
[----:B------:R-:W-:Y:S01]  /*0c60*/  SHF.L.U32 R11, R12, R13, RZ ;  /* 0x0000000d0c0b7219 */ /* 0x000fe200000006ff */
[----:B------:R-:W-:-:S02]  /*0c70*/  IMAD.MOV.U32 R6, RZ, RZ, R18 ;  /* 0x000000ffff067224 */ /* 0x000fc400078e0012 */
[----:B--2---:R-:W-:-:S04]  /*0c80*/  IMAD.MOV.U32 R7, RZ, RZ, R8 ;  /* 0x000000ffff077224 */ /* 0x004fc800078e0008 */
[----:B------:R-:W2:Y:S01]  /*0c90*/  LDC R24, c[0x0][0x610] ;  /* 0x00018400ff187b82 */ /* 0x000ea20000000800 */
[----:B---3--:R-:W-:Y:S05]  /*0ca0*/  @!P0 BRA `(.L_x_7) ;  /* 0x0000000000288947 */ /* 0x008fea0003800000 */
[----:B------:R-:W3:Y:S02]  /*0cb0*/  LDC R13, c[0x0][0x64c] ;  /* 0x00019300ff0d7b82 */ /* 0x000ee40000000800 */
[----:B---3--:R-:W-:-:S05]  /*0cc0*/  IADD3 R13, P0, R18, R13, RZ ;  /* 0x0000000d120d7210 */ /* 0x008fca0007f1e0ff */
        /* <DEDUP_REMOVED lines=8> */
.L_x_7:
[----:B----4-:R-:W-:Y:S01]  /*0d50*/  SHF.R.U64 R6, R6, R20, R7 ;  /* 0x0000001406067219 */ /* 0x010fe20000001207 */
[----:B-1----:R-:W-:Y:S01]  /*0d60*/  VIADD R7, R21, 0xffffffff ;  /* 0xffffffff15077836 */ /* 0x002fe20000000000 */
[----:B------:R-:W-:Y:S01]  /*0d70*/  LOP3.LUT R14, R27, R14, RZ, 0xc0, !PT ;  /* 0x0000000e1b0e7212 */ /* 0x000fe200078ec0ff */
[----:B------:R-:W-:Y:S02]  /*0d80*/  IMAD.MOV R15, RZ, RZ, -R15 ;  /* 0x000000ffff0f7224 */ /* 0x000fe400078e0a0f */
[----:B------:R-:W-:Y:S01]  /*0d90*/  IMAD.MOV R8, RZ, RZ, -R6 ;  /* 0x000000ffff087224 */ /* 0x000fe200078e0a06 */
[----:B------:R-:W-:Y:S01]  /*0da0*/  LOP3.LUT R7, R16, R7, RZ, 0xc0, !PT ;  /* 0x0000000710077212 */ /* 0x000fe200078ec0ff */
[----:B------:R-:W-:Y:S02]  /*0db0*/  IMAD R14, R11, R6, R14 ;  /* 0x000000060b0e7224 */ /* 0x000fe400078e020e */
[----:B------:R-:W-:Y:S02]  /*0dc0*/  @P3 IMAD R5, R17, R15, R10 ;  /* 0x0000000f11053224 */ /* 0x000fe400078e020a */
[----:B0-----:R-:W-:-:S02]  /*0dd0*/  IMAD R6, R8, R25, R18 ;  /* 0x0000001908067224 */ /* 0x001fc400078e0212 */
[----:B--2---:R-:W-:Y:S02]  /*0de0*/  IMAD R5, R14, R24, R5 ;  /* 0x000000180e057224 */ /* 0x004fe400078e0205 */
[----:B------:R-:W-:Y:S02]  /*0df0*/  IMAD R6, R6, R21, R7 ;  /* 0x0000001506067224 */ /* 0x000fe400078e0207 */
[----:B------:R-:W-:-:S03]  /*0e00*/  IMAD.MOV.U32 R12, RZ, RZ, 0x1 ;  /* 0x00000001ff0c7424 */ /* 0x000fc600078e00ff */
[----:B------:R-:W-:Y:S02]  /*0e10*/  SEL R7, R6, R5, !P3 ;  /* 0x0000000506077207 */ /* 0x000fe40005800000 */
[----:B------:R-:W-:Y:S01]  /*0e20*/  SEL R6, R5, R6, !P3 ;  /* 0x0000000605067207 */ /* 0x000fe20005800000 */
[----:B------:R-:W-:-:S07]  /*0e30*/  IMAD.MOV.U32 R5, RZ, RZ, R26 ;  /* 0x000000ffff057224 */ /* 0x000fce00078e001a */
.L_x_5:
[----:B------:R-:W-:-:S08]  /*0e40*/  NOP ;  /* 0x0000000000007918 */ /* 0x000fd00000000000 */
[----:B------:R-:W0:Y:S02]  /*0e50*/  USETMAXREG.TRY_ALLOC.CTAPOOL UP0, 0xe8 ;  /* 0x000000e8000079c8 */ /* 0x000e240008000600 */
[----:B0-----:R-:W-:-:S13]  /*0e60*/  PLOP3.LUT P0, PT, PT, PT, UP0, 0x80, 0x0 ;  /* 0x000000000000781c */ /* 0x001fda0003f0f008 */
[----:B------:R-:W-:Y:S05]  /*0e70*/  @!P0 BRA `(.L_x_5) ;  /* 0xfffffffc00f08947 */ /* 0x000fea000383ffff */
[----:B------:R-:W-:Y:S01]  /*0e80*/  ULDC.64 UR4, c[0x0][0x598] ;  /* 0x0001660000047ab9 */ /* 0x000fe20000000a00 */
[----:B------:R-:W-:Y:S01]  /*0e90*/  ULDC.64 UR16, c[0x0][0x208] ;  /* 0x0000820000107ab9 */ /* 0x000fe20000000a00 */
[----:B------:R-:W-:-:S04]  /*0ea0*/  ISETP.NE.U32.AND P0, PT, RZ, UR4, PT ;  /* 0x00000004ff007c0c */ /* 0x000fc8000bf05070 */
[----:B------:R-:W-:-:S13]  /*0eb0*/  ISETP.NE.AND.EX P0, PT, RZ, UR5, PT, P0 ;  /* 0x00000005ff007c0c */ /* 0x000fda000bf05300 */
[----:B------:R-:W-:Y:S05]  /*0ec0*/  @!P0 BRA `(.L_x_8) ;  /* 0x00000000001c8947 */ /* 0x000fea0003800000 */
[----:B------:R-:W0:Y:S02]  /*0ed0*/  LDC.64 R8, c[0x0][0x598] ;  /* 0x00016600ff087b82 */ /* 0x000e240000000a00 */
[----:B0-----:R-:W2:Y:S02]  /*0ee0*/  LDG.E.64 R8, desc[UR16][R8.64] ;  /* 0x0000001008087981 */ /* 0x001ea4000c1e1b00 */
[----:B--2---:R-:W-:-:S04]  /*0ef0*/  ISETP.NE.U32.AND P0, PT, R8, RZ, PT ;  /* 0x000000ff0800720c */ /* 0x004fc80003f05070 */
[----:B------:R-:W-:-:S13]  /*0f00*/  ISETP.NE.AND.EX P0, PT, R9, RZ, PT, P0 ;  /* 0x000000ff0900720c */ /* 0x000fda0003f05300 */
[----:B------:R-:W-:Y:S05]  /*0f10*/  @!P0 BRA `(.L_x_8) ;  /* 0x0000000000088947 */ /* 0x000fea0003800000 */
[----:B------:R0:W5:Y:S01]  /*0f20*/  LD.E R8, desc[UR16][R8.64] ;  /* 0x0000001008087980 */ /* 0x000162000c101900 */
[----:B------:R-:W-:Y:S05]  /*0f30*/  BRA `(.L_x_9) ;  /* 0x0000000000207947 */ /* 0x000fea0003800000 */
.L_x_8:
[----:B------:R-:W-:Y:S02]  /*0f40*/  ULDC.64 UR4, c[0x0][0x588] ;  /* 0x0001620000047ab9 */ /* 0x000fe40000000a00 */
[----:B------:R-:W-:-:S04]  /*0f50*/  ISETP.NE.U32.AND P0, PT, RZ, UR4, PT ;  /* 0x00000004ff007c0c */ /* 0x000fc8000bf05070 */
[----:B------:R-:W-:-:S13]  /*0f60*/  ISETP.NE.AND.EX P0, PT, RZ, UR5, PT, P0 ;  /* 0x00000005ff007c0c */ /* 0x000fda000bf05300 */
[----:B------:R-:W-:Y:S05]  /*0f70*/  @!P0 BRA `(.L_x_10) ;  /* 0x00000000000c8947 */ /* 0x000fea0003800000 */
[----:B------:R-:W0:Y:S02]  /*0f80*/  LDC.64 R8, c[0x0][0x588] ;  /* 0x00016200ff087b82 */ /* 0x000e240000000a00 */
[----:B0-----:R1:W5:Y:S01]  /*0f90*/  LDG.E R8, desc[UR16][R8.64] ;  /* 0x0000001008087981 */ /* 0x001362000c1e1900 */
[----:B------:R-:W-:Y:S05]  /*0fa0*/  BRA `(.L_x_9) ;  /* 0x0000000000047947 */ /* 0x000fea0003800000 */
.L_x_10:
[----:B------:R-:W2:Y:S02]  /*0fb0*/  LDC R8, c[0x0][0x580] ;  /* 0x00016000ff087b82 */ /* 0x000ea40000000800 */
.L_x_9:
[----:B------:R-:W-:Y:S02]  /*0fc0*/  ULDC.64 UR4, c[0x0][0x5a0] ;  /* 0x0001680000047ab9 */ /* 0x000fe40000000a00 */
[----:B------:R-:W-:-:S04]  /*0fd0*/  ISETP.NE.U32.AND P0, PT, RZ, UR4, PT ;  /* 0x00000004ff007c0c */ /* 0x000fc8000bf05070 */
[----:B------:R-:W-:-:S13]  /*0fe0*/  ISETP.NE.AND.EX P0, PT, RZ, UR5, PT, P0 ;  /* 0x00000005ff007c0c */ /* 0x000fda000bf05300 */
[----:B------:R-:W-:Y:S05]  /*0ff0*/  @!P0 BRA `(.L_x_11) ;  /* 0x00000000001c8947 */ /* 0x000fea0003800000 */
[----:B------:R-:W3:Y:S02]  /*1000*/  LDC.64 R10, c[0x0][0x5a0] ;  /* 0x00016800ff0a7b82 */ /* 0x000ee40000000a00 */
[----:B---3--:R-:W3:Y:S02]  /*1010*/  LDG.E.64 R10, desc[UR16][R10.64] ;  /* 0x000000100a0a7981 */ /* 0x008ee4000c1e1b00 */
[----:B---3--:R-:W-:-:S04]  /*1020*/  ISETP.NE.U32.AND P0, PT, R10, RZ, PT ;  /* 0x000000ff0a00720c */ /* 0x008fc80003f05070 */
[----:B------:R-:W-:-:S13]  /*1030*/  ISETP.NE.AND.EX P0, PT, R11, RZ, PT, P0 ;  /* 0x000000ff0b00720c */ /* 0x000fda0003f05300 */
[----:B------:R-:W-:Y:S05]  /*1040*/  @!P0 BRA `(.L_x_11) ;  /* 0x0000000000088947 */ /* 0x000fea0003800000 */
[----:B01----:R0:W5:Y:S01]  /*1050*/  LD.E R9, desc[UR16][R10.64] ;  /* 0x000000100a097980 */ /* 0x003162000c101900 */
[----:B------:R-:W-:Y:S05]  /*1060*/  BRA `(.L_x_12) ;  /* 0x0000000000207947 */ /* 0x000fea0003800000 */
.L_x_11:
[----:B------:R-:W-:Y:S02]  /*1070*/  ULDC.64 UR4, c[0x0][0x590] ;  /* 0x0001640000047ab9 */ /* 0x000fe40000000a00 */
[----:B------:R-:W-:-:S04]  /*1080*/  ISETP.NE.U32.AND P0, PT, RZ, UR4, PT ;  /* 0x00000004ff007c0c */ /* 0x000fc8000bf05070 */
[----:B------:R-:W-:-:S13]  /*1090*/  ISETP.NE.AND.EX P0, PT, RZ, UR5, PT, P0 ;  /* 0x00000005ff007c0c */ /* 0x000fda000bf05300 */
[----:B------:R-:W-:Y:S05]  /*10a0*/  @!P0 BRA `(.L_x_13) ;  /* 0x00000000000c8947 */ /* 0x000fea0003800000 */
[----:B------:R-:W0:Y:S02]  /*10b0*/  LDC.64 R10, c[0x0][0x590] ;  /* 0x00016400ff0a7b82 */ /* 0x000e240000000a00 */
[----:B01----:R1:W5:Y:S01]  /*10c0*/  LDG.E R9, desc[UR16][R10.64] ;  /* 0x000000100a097981 */ /* 0x003362000c1e1900 */
[----:B------:R-:W-:Y:S05]  /*10d0*/  BRA `(.L_x_12) ;  /* 0x0000000000047947 */ /* 0x000fea0003800000 */
.L_x_13:
[----:B01----:R-:W3:Y:S02]  /*10e0*/  LDC R9, c[0x0][0x584] ;  /* 0x00016100ff097b82 */ /* 0x003ee40000000800 */
.L_x_12:
[----:B------:R-:W-:-:S13]  /*10f0*/  LOP3.LUT P0, RZ, R12, 0xff, RZ, 0xc0, !PT ;  /* 0x000000ff0cff7812 */ /* 0x000fda000780c0ff */
[----:B------:R-:W-:Y:S05]  /*1100*/  @!P0 EXIT ;  /* 0x000000000000894d */ /* 0x000fea0003800000 */
[----:B------:R-:W-:Y:S01]  /*1110*/  ULDC UR4, c[0x0][0x28c] ;  /* 0x0000a30000047ab9 */ /* 0x000fe20000000800 */
[----:B------:R-:W-:Y:S01]  /*1120*/  LOP3.LUT R142, R4, 0x1, RZ, 0xfc, !PT ;  /* 0x00000001048e7812 */ /* 0x000fe200078efcff */
[----:B------:R-:W-:-:S04]  /*1130*/  UIADD3 UR4, UR4, 0x1f, URZ ;  /* 0x0000001f04047890 */ /* 0x000fc8000fffe03f */
[----:B------:R-:W-:-:S04]  /*1140*/  USHF.R.S32.HI UR5, URZ, 0x1f, UR4 ;  /* 0x0000001f3f057899 */ /* 0x000fc80008011404 */
[----:B------:R-:W-:-:S03]  /*1150*/  ULEA.HI UR5, UR5, UR4, URZ, 0x5 ;  /* 0x0000000405057291 */ /* 0x000fc6000f8f283f */
[----:B------:R-:W-:Y:S01]  /*1160*/  UMOV UR4, URZ ;  /* 0x0000003f00047c82 */ /* 0x000fe20008000000 */
[----:B------:R-:W-:-:S03]  /*1170*/  USHF.R.S32.HI UR9, URZ, 0x5, UR5 ;  /* 0x000000053f097899 */ /* 0x000fc60008011405 */
[----:B------:R-:W-:-:S09]  /*1180*/  UMOV UR5, URZ ;  /* 0x0000003f00057c82 */ /* 0x000fd20008000000 */
.L_x_166:
[----:B01----:R-:W-:Y:S01]  /*1190*/  LOP3.LUT R10, R0, 0x80, RZ, 0xc0, !PT ;  /* 0x00000080000a7812 */ /* 0x003fe200078ec0ff */
[----:B------:R-:W0:Y:S01]  /*11a0*/  S2UR UR13, SR_CgaCtaId ;  /* 0x00000000000d79c3 */ /* 0x000e220000008800 */
[----:B------:R-:W-:Y:S01]  /*11b0*/  UMOV UR12, 0x400 ;  /* 0x00000400000c7882 */ /* 0x000fe20000000000 */
[----:B------:R-:W-:Y:S01]  /*11c0*/  UMOV UR6, URZ ;  /* 0x0000003f00067c82 */ /* 0x000fe20008000000 */
[----:B------:R-:W-:Y:S01]  /*11d0*/  SHF.R.U32.HI R10, RZ, 0x7, R10 ;  /* 0x00000007ff0a7819 */ /* 0x000fe2000001160a */
[----:B------:R-:W-:Y:S01]  /*11e0*/  UMOV UR7, URZ ;  /* 0x0000003f00077c82 */ /* 0x000fe20008000000 */
[----:B------:R-:W-:Y:S01]  /*11f0*/  UMOV UR18, UR5 ;  /* 0x0000000500127c82 */ /* 0x000fe20008000000 */
[----:B------:R-:W-:Y:S02]  /*1200*/  CS2R R18, SRZ ;  /* 0x0000000000127805 */ /* 0x000fe4000001ff00 */
[----:B------:R-:W-:Y:S01]  /*1210*/  CS2R R16, SRZ ;  /* 0x0000000000107805 */ /* 0x000fe2000001ff00 */
[----:B------:R-:W1:Y:S01]  /*1220*/  LDC R11, c[0x0][0x28c] ;  /* 0x0000a300ff0b7b82 */ /* 0x000e620000000800 */
[----:B----4-:R-:W4:Y:S01]  /*1230*/  SHFL.IDX PT, R10, R10, RZ, 0x1f ;  /* 0x00001fff0a0a7589 */ /* 0x010f2200000e0000 */
[----:B------:R-:W-:-:S02]  /*1240*/  CS2R R20, SRZ ;  /* 0x0000000000147805 */ /* 0x000fc4000001ff00 */
[----:B------:R-:W-:Y:S02]  /*1250*/  CS2R R22, SRZ ;  /* 0x0000000000167805 */ /* 0x000fe4000001ff00 */
[----:B------:R-:W-:Y:S02]  /*1260*/  CS2R R88, SRZ ;  /* 0x0000000000587805 */ /* 0x000fe4000001ff00 */
[----:B------:R-:W-:Y:S02]  /*1270*/  CS2R R90, SRZ ;  /* 0x00000000005a7805 */ /* 0x000fe4000001ff00 */
[----:B------:R-:W-:Y:S02]  /*1280*/  CS2R R92, SRZ ;  /* 0x00000000005c7805 */ /* 0x000fe4000001ff00 */
[----:B------:R-:W-:Y:S02]  /*1290*/  CS2R R96, SRZ ;  /* 0x0000000000607805 */ /* 0x000fe4000001ff00 */
        /* <DEDUP_REMOVED lines=16> */
[----:B-1----:R-:W-:Y:S02]  /*13a0*/  ISETP.GE.AND P0, PT, R11, 0x1, PT ;  /* 0x000000010b00780c */ /* 0x002fe40003f06270 */
[----:B------:R-:W-:Y:S02]  /*13b0*/  CS2R R128, SRZ ;  /* 0x0000000000807805 */ /* 0x000fe4000001ff00 */
[----:B----4-:R-:W-:-:S02]  /*13c0*/  R2UR UR8, R10 ;  /* 0x000000000a0872ca */ /* 0x010fc400000e0000 */
[----:B------:R-:W-:Y:S02]  /*13d0*/  CS2R R130, SRZ ;  /* 0x0000000000827805 */ /* 0x000fe4000001ff00 */
[----:B------:R-:W-:Y:S02]  /*13e0*/  CS2R R132, SRZ ;  /* 0x0000000000847805 */ /* 0x000fe4000001ff00 */
[----:B------:R-:W-:Y:S02]  /*13f0*/  CS2R R134, SRZ ;  /* 0x0000000000867805 */ /* 0x000fe4000001ff00 */
[----:B------:R-:W-:Y:S02]  /*1400*/  CS2R R136, SRZ ;  /* 0x0000000000887805 */ /* 0x000fe4000001ff00 */
[----:B------:R-:W-:Y:S02]  /*1410*/  CS2R R138, SRZ ;  /* 0x00000000008a7805 */ /* 0x000fe4000001ff00 */
[----:B------:R-:W-:Y:S01]  /*1420*/  CS2R R140, SRZ ;  /* 0x00000000008c7805 */ /* 0x000fe2000001ff00 */
[----:B------:R-:W-:Y:S01]  /*1430*/  IMAD.MOV.U32 R143, RZ, RZ, RZ ;  /* 0x000000ffff8f7224 */ /* 0x000fe200078e00ff */
[----:B------:R-:W-:Y:S01]  /*1440*/  CS2R R56, SRZ ;  /* 0x0000000000387805 */ /* 0x000fe2000001ff00 */
[----:B------:R-:W-:Y:S01]  /*1450*/  IMAD.MOV.U32 R145, RZ, RZ, RZ ;  /* 0x000000ffff917224 */ /* 0x000fe200078e00ff */
[----:B------:R-:W-:Y:S01]  /*1460*/  CS2R R58, SRZ ;  /* 0x00000000003a7805 */ /* 0x000fe2000001ff00 */
[----:B--23--:R-:W-:Y:S01]  /*1470*/  IMAD.U32 R13, RZ, RZ, UR4 ;  /* 0x00000004ff0d7e24 */ /* 0x00cfe2000f8e00ff */
[----:B------:R-:W-:Y:S01]  /*1480*/  CS2R R60, SRZ ;  /* 0x00000000003c7805 */ /* 0x000fe2000001ff00 */
[----:B------:R-:W-:Y:S01]  /*1490*/  ULEA.HI UR10, UR8, UR8, URZ, 0x1 ;  /* 0x00000008080a7291 */ /* 0x000fe2000f8f083f */
[----:B------:R-:W-:-:S02]  /*14a0*/  CS2R R62, SRZ ;  /* 0x00000000003e7805 */ /* 0x000fc4000001ff00 */
[----:B------:R-:W-:Y:S02]  /*14b0*/  CS2R R64, SRZ ;  /* 0x0000000000407805 */ /* 0x000fe4000001ff00 */
[----:B------:R-:W-:Y:S01]  /*14c0*/  CS2R R66, SRZ ;  /* 0x0000000000427805 */ /* 0x000fe2000001ff00 */
[----:B------:R-:W-:Y:S01]  /*14d0*/  ULOP3.LUT UR11, UR10, 0x1ffffe, URZ, 0xc0, !UPT ;  /* 0x001ffffe0a0b7892 */ /* 0x000fe2000f8ec03f */
[----:B------:R-:W-:Y:S01]  /*14e0*/  CS2R R68, SRZ ;  /* 0x0000000000447805 */ /* 0x000fe2000001ff00 */
[----:B0-----:R-:W-:Y:S01]  /*14f0*/  ULEA UR10, UR13, UR12, 0x18 ;  /* 0x0000000c0d0a7291 */ /* 0x001fe2000f8ec03f */
[----:B------:R-:W-:Y:S01]  /*1500*/  CS2R R70, SRZ ;  /* 0x0000000000467805 */ /* 0x000fe2000001ff00 */
[----:B------:R-:W-:Y:S01]  /*1510*/  UIADD3 UR11, UR8, -UR11, URZ ;  /* 0x8000000b080b7290 */ /* 0x000fe2000fffe03f */
[----:B------:R-:W-:Y:S02]  /*1520*/  CS2R R72, SRZ ;  /* 0x0000000000487805 */ /* 0x000fe4000001ff00 */
[----:B------:R-:W-:Y:S01]  /*1530*/  CS2R R74, SRZ ;  /* 0x00000000004a7805 */ /* 0x000fe2000001ff00 */
[----:B------:R-:W-:Y:S01]  /*1540*/  UMOV UR8, URZ ;  /* 0x0000003f00087c82 */ /* 0x000fe20008000000 */
[----:B------:R-:W-:Y:S01]  /*1550*/  ULEA UR11, UR11, UR10, 0xb ;  /* 0x0000000a0b0b7291 */ /* 0x000fe2000f8e583f */
[----:B------:R-:W-:-:S02]  /*1560*/  CS2R R76, SRZ ;  /* 0x00000000004c7805 */ /* 0x000fc4000001ff00 */
[----:B------:R-:W-:Y:S02]  /*1570*/  CS2R R78, SRZ ;  /* 0x00000000004e7805 */ /* 0x000fe4000001ff00 */
[----:B------:R-:W-:Y:S01]  /*1580*/  CS2R R80, SRZ ;  /* 0x0000000000507805 */ /* 0x000fe2000001ff00 */
[----:B------:R-:W-:Y:S01]  /*1590*/  UIADD3 UR11, UR11, 0x280, URZ ;  /* 0x000002800b0b7890 */ /* 0x000fe2000fffe03f */
[----:B------:R-:W-:Y:S02]  /*15a0*/  CS2R R82, SRZ ;  /* 0x0000000000527805 */ /* 0x000fe4000001ff00 */
[----:B------:R-:W-:Y:S02]  /*15b0*/  CS2R R84, SRZ ;  /* 0x0000000000547805 */ /* 0x000fe4000001ff00 */
[----:B------:R-:W-:Y:S01]  /*15c0*/  CS2R R86, SRZ ;  /* 0x0000000000567805 */ /* 0x000fe2000001ff00 */
[----:B------:R-:W-:Y:S01]  /*15d0*/  USHF.R.U32.HI UR11, URZ, 0x4, UR11 ;  /* 0x000000043f0b7899 */ /* 0x000fe2000801160b */
[----:B------:R-:W-:-:S02]  /*15e0*/  CS2R R24, SRZ ;  /* 0x0000000000187805 */ /* 0x000fc4000001ff00 */
[----:B------:R-:W-:Y:S02]  /*15f0*/  CS2R R26, SRZ ;  /* 0x00000000001a7805 */ /* 0x000fe4000001ff00 */
[----:B------:R-:W-:Y:S01]  /*1600*/  CS2R R28, SRZ ;  /* 0x00000000001c7805 */ /* 0x000fe2000001ff00 */
[----:B------:R-:W-:Y:S01]  /*1610*/  ULOP3.LUT UR11, UR11, 0x3fff, URZ, 0xc0, !UPT ;  /* 0x00003fff0b0b7892 */ /* 0x000fe2000f8ec03f */
        /* <DEDUP_REMOVED lines=12> */
[----:B------:R-:W-:Y:S01]  /*16e0*/  CS2R R54, SRZ ;  /* 0x0000000000367805 */ /* 0x000fe2000001ff00 */
[----:B------:R-:W-:Y:S06]  /*16f0*/  @!P0 BRA `(.L_x_14) ;  /* 0x0000000800308947 */ /* 0x000fec0003800000 */
[----:B------:R-:W-:-:S13]  /*1700*/  ISETP.NE.AND P1, PT, R142, 0x3, PT ;  /* 0x000000038e00780c */ /* 0x000fda0003f25270 */
[----:B------:R-:W-:Y:S05]  /*1710*/  @!P1 BRA `(.L_x_15) ;  /* 0x0000000000049947 */ /* 0x000fea0003800000 */
[----:B------:R-:W-:Y:S01]  /*1720*/  BPT.TRAP 0x1 ;  /* 0x000000040000795c */ /* 0x000fe20000300000 */
.L_x_15:
[----:B------:R-:W-:Y:S01]  /*1730*/  ULEA UR7, UR5, UR10, 0x3 ;  /* 0x0000000a05077291 */ /* 0x000fe2000f8e183f */
[----:B------:R-:W-:-:S05]  /*1740*/  IMAD.U32 R10, RZ, RZ, UR4 ;  /* 0x00000004ff0a7e24 */ /* 0x000fca000f8e00ff */
[----:B------:R-:W-:-:S04]  /*1750*/  SHF.L.U32 R10, R10, 0x1f, RZ ;  /* 0x0000001f0a0a7819 */ /* 0x000fc800000006ff */
[----:B------:R0:W1:Y:S01]  /*1760*/  SYNCS.PHASECHK.TRANS64.TRYWAIT P0, [UR7], R10 ;  /* 0x0000000aff0075a7 */ /* 0x0000620008000147 */
[----:B------:R-:W-:Y:S05]  /*1770*/  @!P1 BRA `(.L_x_16) ;  /* 0x0000000000049947 */ /* 0x000fea0003800000 */
[----:B------:R-:W-:Y:S01]  /*1780*/  BPT.TRAP 0x1 ;  /* 0x000000040000795c */ /* 0x000fe20000300000 */
.L_x_16:
[----:B------:R-:W-:Y:S01]  /*1790*/  UMOV UR6, 0x1 ;  /* 0x0000000100067882 */ /* 0x000fe20000000000 */
[----:B------:R-:W-:Y:S01]  /*17a0*/  IMAD.MOV.U32 R18, RZ, RZ, RZ ;  /* 0x000000ffff127224 */ /* 0x000fe200078e00ff */
[----:B-1----:R-:W-:Y:S06]  /*17b0*/  @P0 BRA `(.L_x_17) ;  /* 0x0000000000080947 */ /* 0x002fec0003800000 */
[----:B------:R-:W1:Y:S02]  /*17c0*/  SYNCS.PHASECHK.TRANS64.TRYWAIT P0, [UR7], R10 ;  /* 0x0000000aff0075a7 */ /* 0x000e640008000147 */
[----:B-1----:R-:W-:Y:S05]  /*17d0*/  @!P0 BRA `(.L_x_18) ;  /* 0x0000008400e08947 */ /* 0x002fea0003800000 */
.L_x_17:
[----:B------:R-:W-:Y:S01]  /*17e0*/  UIADD3 UR7, UR10, 0x2c280, URZ ;  /* 0x0002c2800a077890 */ /* 0x000fe2000fffe03f */
[----:B------:R-:W-:Y:S01]  /*17f0*/  WARPGROUP.ARRIVE ;  /* 0x00000000000079c5 */ /* 0x000fe20000000000 */
[----:B------:R-:W-:Y:S01]  /*1800*/  ULOP3.LUT UR12, UR11, 0x10000, URZ, 0xfc, !UPT ;  /* 0x000100000b0c7892 */ /* 0x000fe2000f8efc3f */
[----:B------:R-:W-:Y:S01]  /*1810*/  IMAD.MOV.U32 R19, RZ, RZ, RZ ;  /* 0x000000ffff137224 */ /* 0x000fe200078e00ff */
[----:B------:R-:W-:Y:S01]  /*1820*/  USHF.R.U32.HI UR7, URZ, 0x4, UR7 ;  /* 0x000000043f077899 */ /* 0x000fe20008011607 */
[----:B------:R-:W-:Y:S01]  /*1830*/  CS2R R16, SRZ ;  /* 0x0000000000107805 */ /* 0x000fe2000001ff00 */
[----:B------:R-:W-:Y:S01]  /*1840*/  ULEA UR12, UR5, UR12, 0x9 ;  /* 0x0000000c050c7291 */ /* 0x000fe2000f8e483f */
[----:B------:R-:W-:Y:S01]  /*1850*/  CS2R R20, SRZ ;  /* 0x0000000000147805 */ /* 0x000fe2000001ff00 */
[----:B------:R-:W-:Y:S01]  /*1860*/  ULOP3.LUT UR7, UR7, 0x3fff, URZ, 0xc0, !UPT ;  /* 0x00003fff07077892 */ /* 0x000fe2000f8ec03f */
[----:B------:R-:W-:Y:S01]  /*1870*/  CS2R R22, SRZ ;  /* 0x0000000000167805 */ /* 0x000fe2000001ff00 */
[----:B------:R-:W-:Y:S01]  /*1880*/  UMOV UR13, 0xc0000010 ;  /* 0xc0000010000d7882 */ /* 0x000fe20000000000 */
[----:B------:R-:W-:Y:S01]  /*1890*/  UMOV UR15, 0xc0000010 ;  /* 0xc0000010000f7882 */ /* 0x000fe20000000000 */
[----:B------:R-:W-:Y:S01]  /*18a0*/  ULOP3.LUT UR7, UR7, 0x10000, URZ, 0xfc, !UPT ;  /* 0x0001000007077892 */ /* 0x000fe2000f8efc3f */
[----:B------:R-:W-:-:S02]  /*18b0*/  CS2R R88, SRZ ;  /* 0x0000000000587805 */ /* 0x000fc4000001ff00 */
[----:B------:R-:W-:Y:S02]  /*18c0*/  CS2R R90, SRZ ;  /* 0x00000000005a7805 */ /* 0x000fe4000001ff00 */
[----:B------:R-:W-:Y:S01]  /*18d0*/  CS2R R92, SRZ ;  /* 0x00000000005c7805 */ /* 0x000fe2000001ff00 */
[----:B------:R-:W-:Y:S01]  /*18e0*/  ULEA UR14, UR5, UR7, 0x7 ;  /* 0x00000007050e7291 */ /* 0x000fe2000f8e383f */
[----:B------:R-:W-:Y:S01]  /*18f0*/  CS2R R96, SRZ ;  /* 0x0000000000607805 */ /* 0x000fe2000001ff00 */
[----:B------:R-:W-:Y:S01]  /*1900*/  UIADD3 UR7, UR12, 0x100, URZ ;  /* 0x000001000c077890 */ /* 0x000fe2000fffe03f */
[----:B------:R-:W-:Y:S02]  /*1910*/  CS2R R94, SRZ ;  /* 0x00000000005e7805 */ /* 0x000fe4000001ff00 */
[----:B------:R-:W-:Y:S02]  /*1920*/  CS2R R98, SRZ ;  /* 0x0000000000627805 */ /* 0x000fe4000001ff00 */
[----:B------:R-:W-:-:S02]  /*1930*/  CS2R R100, SRZ ;  /* 0x0000000000647805 */ /* 0x000fc4000001ff00 */
[----:B------:R-:W-:Y:S02]  /*1940*/  CS2R R102, SRZ ;  /* 0x0000000000667805 */ /* 0x000fe4000001ff00 */
[----:B------:R-:W-:Y:S02]  /*1950*/  CS2R R104, SRZ ;  /* 0x0000000000687805 */ /* 0x000fe4000001ff00 */
[----:B------:R-:W-:Y:S01]  /*1960*/  CS2R R108, SRZ ;  /* 0x00000000006c7805 */ /* 0x000fe2000001ff00 */
[----:B------:R-:W-:Y:S01]  /*1970*/  QGMMA.64x64x32.F32.E4M3.E4M3 R56, gdesc[UR12], RZ, !UPT ;  /* 0x00e000000c3879f3 */ /* 0x000fe2000c7008ff */
[----:B------:R-:W-:Y:S01]  /*1980*/  UMOV UR12, UR7 ;  /* 0x00000007000c7c82 */ /* 0x000fe20008000000 */
[----:B------:R-:W-:Y:S01]  /*1990*/  ULDC UR7, c[0x0][0x50c] ;  /* 0x0001430000077ab9 */ /* 0x000fe20000000800 */
[----:B------:R-:W-:Y:S01]  /*19a0*/  UMOV UR13, 0xc0000010 ;  /* 0xc0000010000d7882 */ /* 0x000fe20000000000 */
[----:B------:R-:W-:Y:S01]  /*19b0*/  UISETP.NE.AND UP0, UPT, UR7, 0x1, UPT ;  /* 0x000000010700788c */ /* 0x000fe2000bf05270 */
[----:B------:R-:W-:Y:S01]  /*19c0*/  QGMMA.64x64x32.F32.E4M3.E4M3 R24, gdesc[UR12], RZ, !UPT, gsb0 ;  /* 0x00e000000c1879f3 */ /* 0x000fe2000c0008ff */
[----:B------:R-:W-:-:S02]  /*19d0*/  CS2R R106, SRZ ;  /* 0x00000000006a7805 */ /* 0x000fc4000001ff00 */
[----:B------:R-:W-:Y:S01]  /*19e0*/  CS2R R110, SRZ ;  /* 0x00000000006e7805 */ /* 0x000fe2000001ff00 */
[----:B------:R-:W-:Y:S01]  /*19f0*/  USEL UR7, URZ, 0x1, UP0 ;  /* 0x000000013f077887 */ /* 0x000fe20008000000 */
[----:B------:R-:W-:Y:S02]  /*1a00*/  CS2R R112, SRZ ;  /* 0x0000000000707805 */ /* 0x000fe4000001ff00 */
[----:B------:R-:W-:Y:S02]  /*1a10*/  CS2R R114, SRZ ;  /* 0x0000000000727805 */ /* 0x000fe4000001ff00 */
[----:B------:R-:W-:Y:S02]  /*1a20*/  CS2R R116, SRZ ;  /* 0x0000000000747805 */ /* 0x000fe4000001ff00 */
[----:B------:R-:W-:Y:S02]  /*1a30*/  CS2R R118, SRZ ;  /* 0x0000000000767805 */ /* 0x000fe4000001ff00 */
[----:B------:R-:W-:-:S02]  /*1a40*/  CS2R R120, SRZ ;  /* 0x0000000000787805 */ /* 0x000fc4000001ff00 */
[----:B------:R-:W-:Y:S02]  /*1a50*/  ISETP.NE.AND P0, PT, RZ, UR7, PT ;  /* 0x00000007ff007c0c */ /* 0x000fe4000bf05270 */
        /* <DEDUP_REMOVED lines=9> */
[----:B------:R-:W-:Y:S01]  /*1af0*/  CS2R R140, SRZ ;  /* 0x00000000008c7805 */ /* 0x000fe2000001ff00 */
[----:B------:R-:W-:Y:S02]  /*1b00*/  IMAD.MOV.U32 R143, RZ, RZ, RZ ;  /* 0x000000ffff8f7224 */ /* 0x000fe400078e00ff */
[----:B------:R-:W-:Y:S01]  /*1b10*/  IMAD.MOV.U32 R145, RZ, RZ, RZ ;  /* 0x000000ffff917224 */ /* 0x000fe200078e00ff */
[----:B------:R-:W-:Y:S06]  /*1b20*/  @!P0 BRA `(.L_x_19) ;  /* 0x0000000400088947 */ /* 0x000fec0003800000 */
[----:B------:R-:W-:Y:S02]  /*1b30*/  WARPGROUP.DEPBAR.LE gsb0, 0x0 ;  /* 0x00008000000079c5 */ /* 0x000fe40000010000 */
[----:B------:R-:W-:-:S01]  /*1b40*/  FADD R145, RZ, R56 ;  /* 0x00000038ff917221 */ /* 0x000fc20000000000 */
[----:B------:R-:W-:Y:S01]  /*1b50*/  FADD R140, RZ, R57 ;  /* 0x00000039ff8c7221 */ /* 0x000fe20000000000 */
        /* <DEDUP_REMOVED lines=62> */
[----:B------:R-:W-:-:S06]  /*1f40*/  UMOV UR6, URZ ;  /* 0x0000003f00067c82 */ /* 0x000fcc0008000000 */
.L_x_19:
[----:B------:R-:W-:-:S04]  /*1f50*/  UIADD3 UR18, UR5, 0x1, URZ ;  /* 0x0000000105127890 */ /* 0x000fc8000fffe03f */
[----:B------:R-:W-:-:S04]  /*1f60*/  UISETP.NE.AND UP0, UPT, UR18, 0x16, UPT ;  /* 0x000000161200788c */ /* 0x000fc8000bf05270 */
[----:B------:R-:W-:Y:S02]  /*1f70*/  USEL UR8, URZ, 0x1, UP0 ;  /* 0x000000013f087887 */ /* 0x000fe40008000000 */
[----:B------:R-:W-:Y:S02]  /*1f80*/  USEL UR18, UR18, URZ, UP0 ;  /* 0x0000003f12127287 */ /* 0x000fe40008000000 */
[----:B------:R-:W-:-:S06]  /*1f90*/  ULOP3.LUT UR8, UR4, UR8, URZ, 0x3c, !UPT ;  /* 0x0000000804087292 */ /* 0x000fcc000f8e3c3f */
[----:B------:R-:W-:Y:S01]  /*1fa0*/  IMAD.U32 R13, RZ, RZ, UR8 ;  /* 0x00000008ff0d7e24 */ /* 0x000fe2000f8e00ff */
[----:B------:R-:W-:-:S06]  /*1fb0*/  UMOV UR8, 0x1 ;  /* 0x0000000100087882 */ /* 0x000fcc0000000000 */
.L_x_14:
[----:B------:R-:W-:-:S04]  /*1fc0*/  UISETP.LT.AND UP0, UPT, UR9, 0x1, UPT ;  /* 0x000000010900788c */ /* 0x000fc8000bf01270 */
[----:B------:R-:W-:-:S04]  /*1fd0*/  USEL UR12, UR9, 0x1, UP0 ;  /* 0x00000001090c7887 */ /* 0x000fc80008000000 */
[----:B------:R-:W-:-:S04]  /*1fe0*/  UIADD3 UR12, UR9, -UR12, URZ ;  /* 0x8000000c090c7290 */ /* 0x000fc8000fffe03f */
[----:B------:R-:W-:-:S06]  /*1ff0*/  UISETP.GE.AND UP0, UPT, UR12, 0x1, UPT ;  /* 0x000000010c00788c */ /* 0x000fcc000bf06270 */
[----:B------:R-:W-:-:S13]  /*2000*/  PLOP3.LUT P0, PT, PT, PT, UP0, 0x80, 0x0 ;  /* 0x000000000000781c */ /* 0x000fda0003f0f008 */
[----:B------:R-:W-:Y:S05]  /*2010*/  @!P0 BRA `(.L_x_20) ;  /* 0x0000000800008947 */ /* 0x000fea0003800000 */
[----:B01----:R-:W-:Y:S01]  /*2020*/  IMAD.U32 R10, RZ, RZ, UR12 ;  /* 0x0000000cff0a7e24 */ /* 0x003fe2000f8e00ff */
[----:B------:R-:W-:Y:S01]  /*2030*/  UMOV UR19, UR5 ;  /* 0x0000000500137c82 */ /* 0x000fe20008000000 */
[----:B------:R-:W-:-:S05]  /*2040*/  ULDC UR20, c[0x0][0x50c] ;  /* 0x0001430000147ab9 */ /* 0x000fca0000000800 */
.L_x_28:
[----:B------:R-:W-:-:S13]  /*2050*/  ISETP.NE.AND P1, PT, R142, 0x3, PT ;  /* 0x000000038e00780c */ /* 0x000fda0003f25270 */
[----:B01----:R-:W-:Y:S05]  /*2060*/  @!P1 BRA `(.L_x_21) ;  /* 0x0000000000049947 */ /* 0x003fea0003800000 */
[----:B------:R-:W-:Y:S01]  /*2070*/  BPT.TRAP 0x1 ;  /* 0x000000040000795c */ /* 0x000fe20000300000 */
.L_x_21:
[----:B------:R-:W0:Y:S01]  /*2080*/  S2UR UR12, SR_CgaCtaId ;  /* 0x00000000000c79c3 */ /* 0x000e220000008800 */
[----:B------:R-:W-:Y:S01]  /*2090*/  UMOV UR10, 0x400 ;  /* 0x00000400000a7882 */ /* 0x000fe20000000000 */
[----:B------:R-:W-:Y:S01]  /*20a0*/  SHF.L.U32 R11, R13, 0x1f, RZ ;  /* 0x0000001f0d0b7819 */ /* 0x000fe200000006ff */
[----:B0-----:R-:W-:-:S04]  /*20b0*/  ULEA UR10, UR12, UR10, 0x18 ;  /* 0x0000000a0c0a7291 */ /* 0x001fc8000f8ec03f */
[----:B------:R-:W-:-:S09]  /*20c0*/  ULEA UR12, UR18, UR10, 0x3 ;  /* 0x0000000a120c7291 */ /* 0x000fd2000f8e183f */
[----:B------:R0:W1:Y:S01]  /*20d0*/  SYNCS.PHASECHK.TRANS64.TRYWAIT P0, [UR12], R11 ;  /* 0x0000000bff0075a7 */ /* 0x000062000800014c */
[----:B------:R-:W-:Y:S05]  /*20e0*/  @!P1 BRA `(.L_x_22) ;  /* 0x0000000000049947 */ /* 0x000fea0003800000 */
[----:B------:R-:W-:Y:S01]  /*20f0*/  BPT.TRAP 0x1 ;  /* 0x000000040000795c */ /* 0x000fe20000300000 */
.L_x_22:
[----:B-1----:R-:W-:Y:S05]  /*2100*/  @P0 BRA `(.L_x_23) ;  /* 0x0000000000080947 */ /* 0x002fea0003800000 */
[----:B------:R-:W1:Y:S02]  /*2110*/  SYNCS.PHASECHK.TRANS64.TRYWAIT P0, [UR12], R11 ;  /* 0x0000000bff0075a7 */ /* 0x000e64000800014c */
[----:B-1----:R-:W-:Y:S05]  /*2120*/  @!P0 BRA `(.L_x_24) ;  /* 0x0000007c00a48947 */ /* 0x002fea0003800000 */
.L_x_23:
[----:B------:R-:W-:Y:S01]  /*2130*/  UIADD3 UR12, UR10, 0x2c280, URZ ;  /* 0x0002c2800a0c7890 */ /* 0x000fe2000fffe03f */
[----:B------:R-:W-:Y:S01]  /*2140*/  WARPGROUP.ARRIVE ;  /* 0x00000000000079c5 */ /* 0x000fe20000000000 */
[----:B------:R-:W-:Y:S02]  /*2150*/  UISETP.NE.AND UP0, UPT, UR7, URZ, UPT ;  /* 0x0000003f0700728c */ /* 0x000fe4000bf05270 */
[----:B------:R-:W-:Y:S02]  /*2160*/  USHF.R.U32.HI UR12, URZ, 0x4, UR12 ;  /* 0x000000043f0c7899 */ /* 0x000fe4000801160c */
[----:B------:R-:W-:Y:S02]  /*2170*/  USEL UR8, UR8, URZ, !UP0 ;  /* 0x0000003f08087287 */ /* 0x000fe4000c000000 */
[----:B------:R-:W-:Y:S02]  /*2180*/  ULOP3.LUT UR7, UR12, 0x3fff, URZ, 0xc0, !UPT ;  /* 0x00003fff0c077892 */ /* 0x000fe4000f8ec03f */
[----:B------:R-:W-:-:S02]  /*2190*/  ULOP3.LUT UR12, UR11, 0x10000, URZ, 0xfc, !UPT ;  /* 0x000100000b0c7892 */ /* 0x000fc4000f8efc3f */
[----:B------:R-:W-:Y:S02]  /*21a0*/  ULOP3.LUT UR7, UR7, 0x10000, URZ, 0xfc, !UPT ;  /* 0x0001000007077892 */ /* 0x000fe4000f8efc3f */
[----:B------:R-:W-:Y:S02]  /*21b0*/  UISETP.NE.U32.AND UP0, UPT, UR8, URZ, UPT ;  /* 0x0000003f0800728c */ /* 0x000fe4000bf05070 */
[----:B------:R-:W-:Y:S02]  /*21c0*/  ULEA UR12, UR18, UR12, 0x9 ;  /* 0x0000000c120c7291 */ /* 0x000fe4000f8e483f */
[----:B------:R-:W-:Y:S02]  /*21d0*/  ULEA UR14, UR18, UR7, 0x7 ;  /* 0x00000007120e7291 */ /* 0x000fe4000f8e383f */
[----:B------:R-:W-:Y:S01]  /*21e0*/  UIADD3 UR7, UR12, 0x100, URZ ;  /* 0x000001000c077890 */ /* 0x000fe2000fffe03f */
[----:B------:R-:W-:Y:S01]  /*21f0*/  UMOV UR13, 0xc0000010 ;  /* 0xc0000010000d7882 */ /* 0x000fe20000000000 */
[----:B------:R-:W-:Y:S01]  /*2200*/  UMOV UR15, 0xc0000010 ;  /* 0xc0000010000f7882 */ /* 0x000fe20000000000 */
[----:B------:R-:W-:-:S04]  /*2210*/  UIADD3 UR6, UR6, 0x1, URZ ;  /* 0x0000000106067890 */ /* 0x000fc8000fffe03f */
[----:B------:R-:W-:Y:S01]  /*2220*/  QGMMA.64x64x32.F32.E4M3.E4M3 R56, gdesc[UR12], R56, UP0 ;  /* 0x00e000000c3879f3 */ /* 0x000fe2000bf00838 */
[----:B------:R-:W-:Y:S01]  /*2230*/  UMOV UR12, UR7 ;  /* 0x00000007000c7c82 */ /* 0x000fe20008000000 */
[----:B------:R-:W-:Y:S02]  /*2240*/  UMOV UR13, 0xc0000010 ;  /* 0xc0000010000d7882 */ /* 0x000fe40000000000 */
[----:B------:R-:W-:Y:S01]  /*2250*/  QGMMA.64x64x32.F32.E4M3.E4M3 R24, gdesc[UR12], R24, UP0, gsb0 ;  /* 0x00e000000c1879f3 */ /* 0x000fe2000b800818 */
[----:B------:R-:W-:-:S04]  /*2260*/  UISETP.NE.AND UP0, UPT, UR6, UR20, UPT ;  /* 0x000000140600728c */ /* 0x000fc8000bf05270 */
[----:B------:R-:W-:-:S06]  /*2270*/  USEL UR7, URZ, 0x1, UP0 ;  /* 0x000000013f077887 */ /* 0x000fcc0008000000 */
[----:B------:R-:W-:Y:S01]  /*2280*/  ISETP.NE.AND P0, PT, RZ, UR7, PT ;  /* 0x00000007ff007c0c */ /* 0x000fe2000bf05270 */
[----:B------:R-:W-:-:S12]  /*2290*/  WARPGROUP.DEPBAR.LE gsb0, 0x1 ;  /* 0x00008000000079c5 */ /* 0x000fd80000010100 */
[----:B------:R-:W-:Y:S05]  /*22a0*/  @!P0 BRA `(.L_x_25) ;  /* 0x0000000400088947 */ /* 0x000fea0003800000 */
[----:B------:R-:W-:Y:S02]  /*22b0*/  WARPGROUP.DEPBAR.LE gsb0, 0x0 ;  /* 0x00008000000079c5 */ /* 0x000fe40000010000 */
[----:B------:R-:W-:-:S01]  /*22c0*/  FADD R145, R56, R145 ;  /* 0x0000009138917221 */ /* 0x000fc20000000000 */
[----:B------:R-:W-:Y:S01]  /*22d0*/  FADD R140, R57, R140 ;  /* 0x0000008c398c7221 */ /* 0x000fe20000000000 */
        /* <DEDUP_REMOVED lines=62> */
[----:B------:R-:W-:-:S06]  /*26c0*/  UMOV UR6, URZ ;  /* 0x0000003f00067c82 */ /* 0x000fcc0008000000 */
.L_x_25:
[----:B------:R-:W-:Y:S05]  /*26d0*/  @!P1 BRA `(.L_x_26) ;  /* 0x0000000000049947 */ /* 0x000fea0003800000 */
[----:B------:R-:W-:Y:S01]  /*26e0*/  BPT.TRAP 0x1 ;  /* 0x000000040000795c */ /* 0x000fe20000300000 */
.L_x_26:
[----:B------:R-:W-:Y:S01]  /*26f0*/  ULEA UR8, UR19, UR10, 0x3 ;  /* 0x0000000a13087291 */ /* 0x000fe2000f8e183f */
[----:B------:R-:W-:-:S03]  /*2700*/  ISETP.GT.U32.AND P0, PT, R4, 0x1, PT ;  /* 0x000000010400780c */ /* 0x000fc60003f04070 */
[----:B------:R-:W-:-:S04]  /*2710*/  UIADD3 UR8, UR8, 0xb0, URZ ;  /* 0x000000b008087890 */ /* 0x000fc8000fffe03f */
[----:B------:R-:W-:-:S09]  /*2720*/  UPRMT UR8, URZ, 0x654, UR8 ;  /* 0x000006543f087896 */ /* 0x000fd20008000008 */
[----:B------:R-:W-:Y:S01]  /*2730*/  SYNCS.ARRIVE.TRANS64.RED.A1T0 RZ, [UR8], RZ ;  /* 0x000000ffffff79a7 */ /* 0x000fe20008100408 */
[----:B------:R-:W-:Y:S05]  /*2740*/  @P0 BRA `(.L_x_27) ;  /* 0x0000000000040947 */ /* 0x000fea0003800000 */
[----:B------:R-:W-:Y:S01]  /*2750*/  BPT.TRAP 0x1 ;  /* 0x000000040000795c */ /* 0x000fe20000300000 */
.L_x_27:
[----:B------:R-:W-:Y:S01]  /*2760*/  UIADD3 UR18, UR18, 0x1, URZ ;  /* 0x0000000112127890 */ /* 0x000fe2000fffe03f */
[C---:B------:R-:W-:Y:S01]  /*2770*/  ISETP.GT.AND P0, PT, R10.reuse, 0x1, PT ;  /* 0x000000010a00780c */ /* 0x040fe20003f04270 */
[----:B------:R-:W-:Y:S01]  /*2780*/  UIADD3 UR19, UR19, 0x1, URZ ;  /* 0x0000000113137890 */ /* 0x000fe2000fffe03f */
[----:B------:R-:W-:Y:S01]  /*2790*/  VIADD R10, R10, 0xffffffff ;  /* 0xffffffff0a0a7836 */ /* 0x000fe20000000000 */
[----:B------:R-:W-:Y:S02]  /*27a0*/  UISETP.NE.AND UP0, UPT, UR18, 0x16, UPT ;  /* 0x000000161200788c */ /* 0x000fe4000bf05270 */
[----:B------:R-:W-:Y:S02]  /*27b0*/  UISETP.NE.AND UP1, UPT, UR19, 0x16, UPT ;  /* 0x000000161300788c */ /* 0x000fe4000bf25270 */
[----:B------:R-:W-:Y:S02]  /*27c0*/  USEL UR8, URZ, 0x1, UP0 ;  /* 0x000000013f087887 */ /* 0x000fe40008000000 */
[----:B------:R-:W-:-:S02]  /*27d0*/  USEL UR18, UR18, URZ, UP0 ;  /* 0x0000003f12127287 */ /* 0x000fc40008000000 */
[----:B------:R-:W-:Y:S02]  /*27e0*/  USEL UR19, UR19, URZ, UP1 ;  /* 0x0000003f13137287 */ /* 0x000fe40008800000 */
[----:B------:R-:W-:Y:S01]  /*27f0*/  LOP3.LUT R13, R13, UR8, RZ, 0x3c, !PT ;  /* 0x000000080d0d7c12 */ /* 0x000fe2000f8e3cff */
[----:B------:R-:W-:Y:S01]  /*2800*/  UMOV UR8, 0x1 ;  /* 0x0000000100087882 */ /* 0x000fe20000000000 */
[----:B------:R-:W-:Y:S08]  /*2810*/  @P0 BRA `(.L_x_28) ;  /* 0xfffffff8000c0947 */ /* 0x000ff0000383ffff */
.L_x_20:
[----:B------:R-:W-:Y:S01]  /*2820*/  UISETP.NE.AND UP0, UPT, UR6, URZ, UPT ;  /* 0x0000003f0600728c */ /* 0x000fe2000bf05270 */
[----:B01----:R-:W0:Y:S03]  /*2830*/  LDC R10, c[0x0][0x28c] ;  /* 0x0000a300ff0a7b82 */ /* 0x003e260000000800 */
[----:B------:R-:W-:-:S06]  /*2840*/  USEL UR6, URZ, 0x1, !UP0 ;  /* 0x000000013f067887 */ /* 0x000fcc000c000000 */
[----:B------:R-:W-:Y:S02]  /*2850*/  ISETP.NE.AND P0, PT, RZ, UR6, PT ;  /* 0x00000006ff007c0c */ /* 0x000fe4000bf05270 */
[----:B0-----:R-:W-:-:S11]  /*2860*/  ISETP.GE.AND P1, PT, R10, 0x1, PT ;  /* 0x000000010a00780c */ /* 0x001fd60003f26270 */
[----:B------:R-:W-:Y:S05]  /*2870*/  @!P0 BRA `(.L_x_29) ;  /* 0x0000000400048947 */ /* 0x000fea0003800000 */
[----:B------:R-:W-:Y:S02]  /*2880*/  WARPGROUP.DEPBAR.LE gsb0, 0x0 ;  /* 0x00008000000079c5 */ /* 0x000fe40000010000 */
[----:B------:R-:W-:Y:S01]  /*2890*/  FADD R145, R56, R145 ;  /* 0x0000009138917221 */ /* 0x000fe20000000000 */
        /* <DEDUP_REMOVED lines=62> */
[----:B------:R-:W-:-:S07]  /*2c80*/  FADD R18, R18, R55 ;  /* 0x0000003712127221 */ /* 0x000fce0000000000 */
.L_x_29:
[----:B------:R-:W-:Y:S02]  /*2c90*/  WARPGROUP.DEPBAR.LE gsb0, 0x0 ;  /* 0x00008000000079c5 */ /* 0x000fe40000010000 */
[----:B------:R-:W-:Y:S05]  /*2ca0*/  @!P1 BRA `(.L_x_30) ;  /* 0x0000000000409947 */ /* 0x000fea0003800000 */
[----:B------:R-:W-:-:S13]  /*2cb0*/  ISETP.NE.AND P0, PT, R142, 0x3, PT ;  /* 0x000000038e00780c */ /* 0x000fda0003f05270 */
[----:B------:R-:W-:Y:S05]  /*2cc0*/  @!P0 BRA `(.L_x_31) ;  /* 0x0000000000048947 */ /* 0x000fea0003800000 */
[----:B------:R-:W-:Y:S01]  /*2cd0*/  BPT.TRAP 0x1 ;  /* 0x000000040000795c */ /* 0x000fe20000300000 */
.L_x_31:
[----:B------:R-:W-:Y:S01]  /*2ce0*/  UISETP.LT.AND UP0, UPT, UR9, 0x1, UPT ;  /* 0x000000010900788c */ /* 0x000fe2000bf01270 */
[----:B------:R-:W-:-:S03]  /*2cf0*/  ISETP.GT.U32.AND P0, PT, R4, 0x1, PT ;  /* 0x000000010400780c */ /* 0x000fc60003f04070 */
[----:B------:R-:W-:-:S04]  /*2d00*/  USEL UR8, UR9, 0x1, UP0 ;  /* 0x0000000109087887 */ /* 0x000fc80008000000 */
[----:B------:R-:W-:-:S04]  /*2d10*/  UIADD3 UR8, UR5, UR9, -UR8 ;  /* 0x0000000905087290 */ /* 0x000fc8000fffe808 */
[----:B------:R-:W-:-:S04]  /*2d20*/  UIMAD.WIDE.U32 UR6, UR8, -0x45d1745d, URZ ;  /* 0xba2e8ba3080678a5 */ /* 0x000fc8000f8e003f */
[----:B------:R-:W-:-:S04]  /*2d30*/  USHF.R.U32.HI UR6, URZ, 0x4, UR7 ;  /* 0x000000043f067899 */ /* 0x000fc80008011607 */
[----:B------:R-:W-:-:S04]  /*2d40*/  UIMAD UR8, UR6, -0x16, UR8 ;  /* 0xffffffea060878a4 */ /* 0x000fc8000f8e0208 */
[----:B------:R-:W-:-:S04]  /*2d50*/  ULEA UR8, UR8, UR10, 0x3 ;  /* 0x0000000a08087291 */ /* 0x000fc8000f8e183f */
[----:B------:R-:W-:-:S04]  /*2d60*/  UIADD3 UR8, UR8, 0xb0, URZ ;  /* 0x000000b008087890 */ /* 0x000fc8000fffe03f */
[----:B------:R-:W-:-:S09]  /*2d70*/  UPRMT UR8, URZ, 0x654, UR8 ;  /* 0x000006543f087896 */ /* 0x000fd20008000008 */
[----:B------:R-:W-:Y:S01]  /*2d80*/  SYNCS.ARRIVE.TRANS64.RED.A1T0 RZ, [UR8], RZ ;  /* 0x000000ffffff79a7 */ /* 0x000fe20008100408 */
[----:B------:R-:W-:Y:S05]  /*2d90*/  @P0 BRA `(.L_x_30) ;  /* 0x0000000000040947 */ /* 0x000fea0003800000 */
[----:B------:R-:W-:Y:S01]  /*2da0*/  BPT.TRAP 0x1 ;  /* 0x000000040000795c */ /* 0x000fe20000300000 */
.L_x_30:
[----:B------:R-:W0:Y:S01]  /*2db0*/  LDC R14, c[0x0][0x288] ;  /* 0x0000a200ff0e7b82 */ /* 0x000e220000000800 */
[----:B------:R-:W-:Y:S01]  /*2dc0*/  IMAD.SHL.U32 R33, R7, 0x40, RZ ;  /* 0x0000004007217824 */ /* 0x000fe200078e00ff */
[--C-:B------:R-:W-:Y:S01]  /*2dd0*/  SHF.R.U32.HI R10, RZ, 0x2, R0.reuse ;  /* 0x00000002ff0a7819 */ /* 0x100fe20000011600 */
[----:B------:R-:W-:Y:S01]  /*2de0*/  UIADD3 UR5, UR9, UR5, URZ ;  /* 0x0000000509057290 */ /* 0x000fe2000fffe03f */
[----:B------:R-:W-:Y:S01]  /*2df0*/  LOP3.LUT R12, R0, 0x60, RZ, 0xc0, !PT ;  /* 0x00000060000c7812 */ /* 0x000fe200078ec0ff */
[----:B------:R-:W-:Y:S01]  /*2e00*/  IMAD.SHL.U32 R34, R6, 0x100, RZ ;  /* 0x0000010006227824 */ /* 0x000fe200078e00ff */
[----:B------:R-:W-:Y:S01]  /*2e10*/  SHF.R.U32.HI R13, RZ, 0x7, R0 ;  /* 0x00000007ff0d7819 */ /* 0x000fe20000011600 */
[----:B------:R-:W-:Y:S01]  /*2e20*/  UISETP.GT.U32.AND UP0, UPT, UR5, 0x15, UPT ;  /* 0x000000150500788c */ /* 0x000fe2000bf04070 */
[----:B------:R-:W-:Y:S01]  /*2e30*/  LOP3.LUT R11, R10, 0x7, RZ, 0xc0, !PT ;  /* 0x000000070a0b7812 */ /* 0x000fe200078ec0ff */
[C---:B------:R-:W-:Y:S01]  /*2e40*/  IMAD.SHL.U32 R26, R0.reuse, 0x2, RZ ;  /* 0x00000002001a7824 */ /* 0x040fe200078e00ff */
[----:B------:R-:W-:Y:S01]  /*2e50*/  SHF.R.U32.HI R12, RZ, 0x1, R12 ;  /* 0x00000001ff0c7819 */ /* 0x000fe2000001160c */
[----:B------:R-:W-:Y:S01]  /*2e60*/  ULDC UR12, c[0x0][0x284] ;  /* 0x0000a100000c7ab9 */ /* 0x000fe20000000800 */
[----:B------:R-:W-:Y:S01]  /*2e70*/  LOP3.LUT R10, R13, 0x1, RZ, 0xc0, !PT ;  /* 0x000000010d0a7812 */ /* 0x000fe200078ec0ff */
[----:B------:R-:W-:Y:S01]  /*2e80*/  UISETP.LT.U32.AND UP0, UPT, UR9, 0x16, UP0 ;  /* 0x000000160900788c */ /* 0x000fe20008701070 */
[----:B------:R-:W-:Y:S01]  /*2e90*/  IADD3 R15, RZ, -R12, -R11 ;  /* 0x8000000cff0f7210 */ /* 0x000fe20007ffe80b */
[----:B------:R-:W-:Y:S01]  /*2ea0*/  UISETP.GE.U32.AND UP1, UPT, UR9, 0x16, UPT ;  /* 0x000000160900788c */ /* 0x000fe2000bf26070 */
[----:B------:R-:W-:Y:S01]  /*2eb0*/  LOP3.LUT R13, R0, 0x3, RZ, 0xc0, !PT ;  /* 0x00000003000d7812 */ /* 0x000fe200078ec0ff */
[C---:B------:R-:W-:Y:S01]  /*2ec0*/  IMAD.SHL.U32 R24, R10.reuse, 0x40, RZ ;  /* 0x000000400a187824 */ /* 0x040fe200078e00ff */
[----:B------:R-:W-:Y:S01]  /*2ed0*/  SHF.R.S32.HI R29, RZ, 0x1f, R5 ;  /* 0x0000001fff1d7819 */ /* 0x000fe20000011405 */
[----:B------:R-:W-:Y:S01]  /*2ee0*/  UIMAD.WIDE.U32 UR6, UR5, -0x45d1745d, URZ ;  /* 0xba2e8ba3050678a5 */ /* 0x000fe2000f8e003f */
[C---:B------:R-:W-:Y:S01]  /*2ef0*/  LOP3.LUT R26, R33.reuse, 0x6, R26, 0xf8, !PT ;  /* 0x00000006211a7812 */ /* 0x040fe200078ef81a */
[----:B------:R-:W-:Y:S01]  /*2f00*/  USEL UR8, URZ, 0x1, !UP0 ;  /* 0x000000013f087887 */ /* 0x000fe2000c000000 */
[----:B------:R-:W-:Y:S01]  /*2f10*/  IMAD R15, R10, -0x40, R15 ;  /* 0xffffffc00a0f7824 */ /* 0x000fe200078e020f */
[----:B------:R-:W-:Y:S01]  /*2f20*/  ULDC.64 UR10, c[0x0][0x5d0] ;  /* 0x00017400000a7ab9 */ /* 0x000fe20000000a00 */
[----:B0-----:R-:W-:Y:S01]  /*2f30*/  ISETP.GE.AND P0, PT, R33, R14, PT ;  /* 0x0000000e2100720c */ /* 0x001fe20003f06270 */
[----:B------:R-:W-:Y:S01]  /*2f40*/  IMAD R10, R13, -0x2, R14 ;  /* 0xfffffffe0d0a7824 */ /* 0x000fe200078e020e */
[----:B------:R-:W-:Y:S01]  /*2f50*/  SHF.R.S32.HI R27, RZ, 0x1f, R26 ;  /* 0x0000001fff1b7819 */ /* 0x000fe2000001141a */
[----:B------:R-:W-:Y:S01]  /*2f60*/  IMAD R14, R29, UR10, RZ ;  /* 0x0000000a1d0e7c24 */ /* 0x000fe2000f8e02ff */
[----:B------:R-:W-:Y:S01]  /*2f70*/  ISETP.GE.OR P0, PT, R34, UR12, P0 ;  /* 0x0000000c22007c0c */ /* 0x000fe20008706670 */
[----:B------:R-:W-:Y:S01]  /*2f80*/  USHF.R.U32.HI UR6, URZ, 0x4, UR7 ;  /* 0x000000043f067899 */ /* 0x000fe20008011607 */
[----:B------:R-:W-:Y:S01]  /*2f90*/  LOP3.LUT R35, R24, 0x40, R11, 0xe2, !PT ;  /* 0x0000004018237812 */ /* 0x000fe200078ee20b */
[----:B------:R-:W-:Y:S01]  /*2fa0*/  ULOP3.LUT UR4, UR4, UR8, URZ, 0x3c, !UPT ;  /* 0x0000000804047292 */ /* 0x000fe2000f8e3c3f */
[----:B------:R-:W-:Y:S01]  /*2fb0*/  IMAD.WIDE R24, R6, 0x100, RZ ;  /* 0x0000010006187825 */ /* 0x000fe200078e02ff */
[----:B------:R-:W-:Y:S01]  /*2fc0*/  UIMAD UR5, UR6, -0x16, UR5 ;  /* 0xffffffea060578a4 */ /* 0x000fe2000f8e0205 */
[----:B------:R-:W-:Y:S01]  /*2fd0*/  IADD3 R34, -R34, UR12, R15 ;  /* 0x0000000c22227c10 */ /* 0x000fe2000fffe10f */
[----:B------:R-:W-:Y:S01]  /*2fe0*/  @UP1 ULOP3.LUT UR4, UR4, 0x1, UR6, 0x78, !UPT ;  /* 0x0000000104041892 */ /* 0x000fe2000f8e7806 */
[C---:B------:R-:W-:Y:S01]  /*2ff0*/  IMAD R11, R5.reuse, UR11, R14 ;  /* 0x0000000b050b7c24 */ /* 0x040fe2000f8e020e */
[----:B------:R-:W-:Y:S01]  /*3000*/  LOP3.LUT R35, R24, R35, R12, 0xfe, !PT ;  /* 0x0000002318237212 */ /* 0x000fe200078efe0c */
[----:B------:R-:W-:-:S04]  /*3010*/  IMAD.WIDE.U32 R6, R5, UR10, R26 ;  /* 0x0000000a05067c25 */ /* 0x000fc8000f8e001a */
[----:B------:R-:W-:Y:S02]  /*3020*/  IMAD.IADD R7, R7, 0x1, R11 ;  /* 0x0000000107077824 */ /* 0x000fe400078e020b */
[----:B------:R-:W-:Y:S02]  /*3030*/  IMAD.IADD R33, R10, 0x1, -R33 ;  /* 0x000000010a217824 */ /* 0x000fe400078e0a21 */
[----:B------:R-:W-:Y:S01]  /*3040*/  IMAD.MOV.U32 R32, RZ, RZ, -0x1 ;  /* 0xffffffffff207424 */ /* 0x000fe200078e00ff */
[----:B------:R-:W-:Y:S06]  /*3050*/  @P0 BRA `(.L_x_32) ;  /* 0x0000004800040947 */ /* 0x000fec0003800000 */
[----:B------:R-:W0:Y:S01]  /*3060*/  LDC.64 R30, c[0x0][0x5c8] ;  /* 0x00017200ff1e7b82 */ /* 0x000e220000000a00 */
[----:B------:R-:W-:Y:S01]  /*3070*/  ULDC.64 UR6, c[0x0][0x5c0] ;  /* 0x0001700000067ab9 */ /* 0x000fe20000000a00 */
[----:B------:R-:W-:Y:S01]  /*3080*/  BSSY B0, `(.L_x_32) ;  /* 0x000047e000007945 */ /* 0x000fe20003800000 */
[-C--:B0-----:R-:W-:Y:S02]  /*3090*/  IMAD R10, R25, R30.reuse, RZ ;  /* 0x0000001e190a7224 */ /* 0x081fe400078e02ff */
[----:B------:R-:W-:-:S04]  /*30a0*/  IMAD.WIDE.U32 R6, R35, R30, R6 ;  /* 0x0000001e23067225 */ /* 0x000fc800078e0006 */
[----:B------:R-:W-:Y:S01]  /*30b0*/  IMAD R13, R35, R31, R10 ;  /* 0x0000001f230d7224 */ /* 0x000fe200078e020a */
[----:B------:R-:W-:Y:S01]  /*30c0*/  IADD3 R14, P4, R6, UR6, RZ ;  /* 0x00000006060e7c10 */ /* 0x000fe2000ff9e0ff */
[C---:B------:R-:W-:Y:S01]  /*30d0*/  IMAD.SHL.U32 R11, R30.reuse, 0x80, RZ ;  /* 0x000000801e0b7824 */ /* 0x040fe200078e00ff */
[C---:B------:R-:W-:Y:S01]  /*30e0*/  LEA R28, P2, R30.reuse, R6, 0x3 ;  /* 0x000000061e1c7211 */ /* 0x040fe200078418ff */
[----:B------:R-:W-:Y:S01]  /*30f0*/  IMAD.IADD R36, R7, 0x1, R13 ;  /* 0x0000000107247824 */ /* 0x000fe200078e020d */
[----:B------:R-:W-:Y:S02]  /*3100*/  SHF.L.U64.HI R7, R30, 0x7, R31 ;  /* 0x000000071e077819 */ /* 0x000fe4000001021f */
[----:B------:R-:W-:Y:S02]  /*3110*/  IADD3 R10, P1, P0, R6, UR6, R11 ;  /* 0x00000006060a7c10 */ /* 0x000fe4000f83e00b */
[----:B------:R-:W-:Y:S02]  /*3120*/  IADD3.X R15, R36, UR7, RZ, P4, !PT ;  /* 0x00000007240f7c10 */ /* 0x000fe4000a7fe4ff */
[----:B---3-5:R-:W-:-:S02]  /*3130*/  FSETP.NEU.AND P4, PT, R9, RZ, PT ;  /* 0x000000ff0900720b */ /* 0x028fc40003f8d000 */
[----:B------:R-:W-:Y:S02]  /*3140*/  LEA.HI.X R30, R30, R36, R31, 0x3, P2 ;  /* 0x000000241e1e7211 */ /* 0x000fe400010f1c1f */
[C---:B------:R-:W-:Y:S02]  /*3150*/  IADD3 R12, P2, R28.reuse, UR6, RZ ;  /* 0x000000061c0c7c10 */ /* 0x040fe4000ff5e0ff */
[----:B------:R-:W-:Y:S02]  /*3160*/  IADD3 R6, P5, P6, R28, UR6, R11 ;  /* 0x000000061c067c10 */ /* 0x000fe4000febe00b */
[--C-:B------:R-:W-:Y:S02]  /*3170*/  IADD3.X R11, R36, UR7, R7.reuse, P1, P0 ;  /* 0x00000007240b7c10 */ /* 0x100fe40008fe0407 */
[C---:B------:R-:W-:Y:S02]  /*3180*/  IADD3.X R13, R30.reuse, UR7, RZ, P2, !PT ;  /* 0x000000071e0d7c10 */ /* 0x040fe400097fe4ff */
[----:B------:R-:W-:Y:S01]  /*3190*/  IADD3.X R7, R30, UR7, R7, P5, P6 ;  /* 0x000000071e077c10 */ /* 0x000fe2000afec407 */
[----:B------:R-:W-:Y:S06]  /*31a0*/  @!P4 BRA `(.L_x_33) ;  /* 0x00000034009cc947 */ /* 0x000fec0003800000 */
[----:B------:R-:W-:Y:S01]  /*31b0*/  ULDC.64 UR6, c[0x0][0x5b8] ;  /* 0x00016e0000067ab9 */ /* 0x000fe20000000a00 */
[----:B------:R-:W-:Y:S01]  /*31c0*/  ISETP.GE.AND P0, PT, R34, 0x1, PT ;  /* 0x000000012200780c */ /* 0x000fe20003f06270 */
[----:B------:R-:W-:Y:S01]  /*31d0*/  IMAD R28, R29, UR6, RZ ;  /* 0x000000061d1c7c24 */ /* 0x000fe2000f8e02ff */
[----:B------:R-:W-:Y:S01]  /*31e0*/  ULDC.64 UR10, c[0x0][0x5a8] ;  /* 0x00016a00000a7ab9 */ /* 0x000fe20000000a00 */
[----:B------:R-:W-:Y:S01]  /*31f0*/  IMAD.WIDE.U32 R26, R5, UR6, R26 ;  /* 0x00000006051a7c25 */ /* 0x000fe2000f8e001a */
[----:B------:R-:W-:Y:S01]  /*3200*/  ISETP.LT.OR P4, PT, R33, 0x1, !P0 ;  /* 0x000000012100780c */ /* 0x000fe20004781670 */
[----:B------:R-:W-:Y:S02]  /*3210*/  BSSY B1, `(.L_x_34) ;  /* 0x000000c000017945 */ /* 0x000fe40003800000 */
[----:B------:R-:W-:Y:S01]  /*3220*/  IMAD R5, R5, UR7, R28 ;  /* 0x0000000705057c24 */ /* 0x000fe2000f8e021c */
[----:B------:R-:W-:Y:S02]  /*3230*/  ULDC.64 UR6, c[0x0][0x5b0] ;  /* 0x00016c0000067ab9 */ /* 0x000fe40000000a00 */
[----:B------:R-:W-:-:S02]  /*3240*/  IMAD R30, R25, UR6, RZ ;  /* 0x00000006191e7c24 */ /* 0x000fc4000f8e02ff */
[----:B------:R-:W-:Y:S02]  /*3250*/  IMAD.IADD R27, R27, 0x1, R5 ;  /* 0x000000011b1b7824 */ /* 0x000fe400078e0205 */
[C---:B------:R-:W-:Y:S02]  /*3260*/  IMAD R5, R35.reuse, UR7, R30 ;  /* 0x0000000723057c24 */ /* 0x040fe4000f8e021e */
[----:B------:R-:W-:-:S03]  /*3270*/  IMAD.WIDE.U32 R28, R35, UR6, R26 ;  /* 0x00000006231c7c25 */ /* 0x000fc6000f8e001a */
[----:B------:R-:W-:-:S04]  /*3280*/  IADD3 R28, P1, R28, UR10, RZ ;  /* 0x0000000a1c1c7c10 */ /* 0x000fc8000ff3e0ff */
[--C-:B------:R-:W-:Y:S02]  /*3290*/  IADD3.X R29, R29, UR11, R5.reuse, P1, !PT ;  /* 0x0000000b1d1d7c10 */ /* 0x100fe40008ffe405 */
[----:B------:R-:W-:Y:S01]  /*32a0*/  PRMT R5, RZ, 0x7610, R5 ;  /* 0x00007610ff057816 */ /* 0x000fe20000000005 */
[----:B------:R-:W-:Y:S06]  /*32b0*/  @P4 BRA `(.L_x_35) ;  /* 0x0000000000044947 */ /* 0x000fec0003800000 */
[----:B------:R0:W5:Y:S02]  /*32c0*/  LDG.E.U8 R5, desc[UR16][R28.64] ;  /* 0x000000101c057981 */ /* 0x000164000c1e1100 */
.L_x_35:
[----:B------:R-:W-:Y:S05]  /*32d0*/  BSYNC B1 ;  /* 0x0000000000017941 */ /* 0x000fea0003800000 */
.L_x_34:
[----:B-----5:R-:W-:Y:S01]  /*32e0*/  LOP3.LUT R5, R5, 0xff, RZ, 0xc0, !PT ;  /* 0x000000ff05057812 */ /* 0x020fe200078ec0ff */
[----:B------:R-:W-:Y:S01]  /*32f0*/  BSSY B1, `(.L_x_36) ;  /* 0x000000b000017945 */ /* 0x000fe20003800000 */
[----:B------:R-:W-:Y:S02]  /*3300*/  ISETP.LT.OR P2, PT, R33, 0x2, !P0 ;  /* 0x000000022100780c */ /* 0x000fe40004741670 */
[----:B------:R-:W-:-:S05]  /*3310*/  F2FP.F16.E4M3.UNPACK_B R5, R5 ;  /* 0x00000005ff05723e */ /* 0x000fca00020006ff */
[----:B------:R-:W-:Y:S01]  /*3320*/  HADD2.F32 R30, -RZ, R5.H0_H0 ;  /* 0x20000005ff1e7230 */ /* 0x000fe20000004100 */
[----:B------:R-:W-:-:S04]  /*3330*/  PRMT R5, RZ, 0x7610, R5 ;  /* 0x00007610ff057816 */ /* 0x000fc80000000005 */
[----:B------:R-:W-:-:S04]  /*3340*/  FMUL R30, R30, R9 ;  /* 0x000000091e1e7220 */ /* 0x000fc80000400000 */
[----:B--2---:R-:W-:-:S05]  /*3350*/  FFMA R30, R145, R8, R30 ;  /* 0x00000008911e7223 */ /* 0x004fca000000001e */
[----:B------:R-:W-:-:S05]  /*3360*/  F2FP.SATFINITE.E4M3.F32.PACK_AB_MERGE_C R31, RZ, R30, RZ ;  /* 0x0000001eff1f723e */ /* 0x000fca00048070ff */
[----:B------:R1:W-:Y:S01]  /*3370*/  @!P4 STG.E.U8 desc[UR16][R14.64], R31 ;  /* 0x0000001f0e00c986 */ /* 0x0003e2000c101110 */
[----:B------:R-:W-:Y:S05]  /*3380*/  @P2 BRA `(.L_x_37) ;  /* 0x0000000000042947 */ /* 0x000fea0003800000 */
[----:B------:R2:W5:Y:S02]  /*3390*/  LDG.E.U8 R5, desc[UR16][R28.64+0x1] ;  /* 0x000001101c057981 */ /* 0x000564000c1e1100 */
.L_x_37:
[----:B------:R-:W-:Y:S05]  /*33a0*/  BSYNC B1 ;  /* 0x0000000000017941 */ /* 0x000fea0003800000 */
.L_x_36:
[----:B-----5:R-:W-:Y:S01]  /*33b0*/  LOP3.LUT R5, R5, 0xff, RZ, 0xc0, !PT ;  /* 0x000000ff05057812 */ /* 0x020fe200078ec0ff */
[----:B------:R-:W-:Y:S01]  /*33c0*/  BSSY B1, `(.L_x_38) ;  /* 0x0000013000017945 */ /* 0x000fe20003800000 */
[----:B------:R-:W-:Y:S02]  /*33d0*/  IADD3 R37, P1, R35, 0x8, RZ ;  /* 0x0000000823257810 */ /* 0x000fe40007f3e0ff */
[----:B------:R-:W-:-:S03]  /*33e0*/  F2FP.F16.E4M3.UNPACK_B R5, R5 ;  /* 0x00000005ff05723e */ /* 0x000fc600020006ff */
[----:B-1----:R-:W-:Y:S01]  /*33f0*/  IMAD.X R31, RZ, RZ, R25, P1 ;  /* 0x000000ffff1f7224 */ /* 0x002fe200008e0619 */
[----:B------:R-:W-:Y:S01]  /*3400*/  ISETP.GE.AND P1, PT, R34, 0x9, PT ;  /* 0x000000092200780c */ /* 0x000fe20003f26270 */
[----:B------:R-:W-:Y:S02]  /*3410*/  HADD2.F32 R30, -RZ, R5.H0_H0 ;  /* 0x20000005ff1e7230 */ /* 0x000fe40000004100 */
[----:B------:R-:W-:Y:S01]  /*3420*/  IMAD R36, R31, UR6, RZ ;  /* 0x000000061f247c24 */ /* 0x000fe2000f8e02ff */
[----:B------:R-:W-:Y:S02]  /*3430*/  ISETP.LT.OR P5, PT, R33, 0x1, !P1 ;  /* 0x000000012100780c */ /* 0x000fe40004fa1670 */
[----:B------:R-:W-:Y:S01]  /*3440*/  FMUL R5, R30, R9 ;  /* 0x000000091e057220 */ /* 0x000fe20000400000 */
[----:B------:R-:W-:-:S04]  /*3450*/  IMAD.WIDE.U32 R30, R37, UR6, R26 ;  /* 0x00000006251e7c25 */ /* 0x000fc8000f8e001a */
[----:B------:R-:W-:Y:S01]  /*3460*/  FFMA R5, R140, R8, R5 ;  /* 0x000000088c057223 */ /* 0x000fe20000000005 */
[----:B------:R-:W-:Y:S01]  /*3470*/  IMAD R37, R37, UR7, R36 ;  /* 0x0000000725257c24 */ /* 0x000fe2000f8e0224 */
[----:B------:R-:W-:-:S03]  /*3480*/  IADD3 R30, P4, R30, UR10, RZ ;  /* 0x0000000a1e1e7c10 */ /* 0x000fc6000ff9e0ff */
[----:B------:R-:W-:Y:S02]  /*3490*/  F2FP.SATFINITE.E4M3.F32.PACK_AB_MERGE_C R39, RZ, R5, RZ ;  /* 0x00000005ff27723e */ /* 0x000fe400048070ff */
[----:B------:R-:W-:Y:S02]  /*34a0*/  IADD3.X R31, R31, UR11, R37, P4, !PT ;  /* 0x0000000b1f1f7c10 */ /* 0x000fe4000a7fe425 */
[----:B------:R-:W-:Y:S01]  /*34b0*/  PRMT R5, RZ, 0x7610, R5 ;  /* 0x00007610ff057816 */ /* 0x000fe20000000005 */
[----:B------:R1:W-:Y:S01]  /*34c0*/  @!P2 STG.E.U8 desc[UR16][R14.64+0x1], R39 ;  /* 0x000001270e00a986 */ /* 0x0003e2000c101110 */
[----:B------:R-:W-:Y:S05]  /*34d0*/  @P5 BRA `(.L_x_39) ;  /* 0x0000000000045947 */ /* 0x000fea0003800000 */
[----:B------:R3:W5:Y:S02]  /*34e0*/  LDG.E.U8 R5, desc[UR16][R30.64] ;  /* 0x000000101e057981 */ /* 0x000764000c1e1100 */
.L_x_39:
[----:B------:R-:W-:Y:S05]  /*34f0*/  BSYNC B1 ;  /* 0x0000000000017941 */ /* 0x000fea0003800000 */
.L_x_38:
[----:B-----5:R-:W-:Y:S01]  /*3500*/  LOP3.LUT R5, R5, 0xff, RZ, 0xc0, !PT ;  /* 0x000000ff05057812 */ /* 0x020fe200078ec0ff */
[----:B------:R-:W-:Y:S01]  /*3510*/  BSSY B1, `(.L_x_40) ;  /* 0x000000b000017945 */ /* 0x000fe20003800000 */
[----:B------:R-:W-:Y:S02]  /*3520*/  ISETP.LT.OR P2, PT, R33, 0x2, !P1 ;  /* 0x000000022100780c */ /* 0x000fe40004f41670 */
[----:B------:R-:W-:-:S05]  /*3530*/  F2FP.F16.E4M3.UNPACK_B R5, R5 ;  /* 0x00000005ff05723e */ /* 0x000fca00020006ff */
[----:B------:R-:W-:Y:S01]  /*3540*/  HADD2.F32 R36, -RZ, R5.H0_H0 ;  /* 0x20000005ff247230 */ /* 0x000fe20000004100 */
[----:B------:R-:W-:-:S04]  /*3550*/  PRMT R5, RZ, 0x7610, R5 ;  /* 0x00007610ff057816 */ /* 0x000fc80000000005 */
[----:B------:R-:W-:-:S04]  /*3560*/  FMUL R36, R36, R9 ;  /* 0x0000000924247220 */ /* 0x000fc80000400000 */
[----:B------:R-:W-:-:S05]  /*3570*/  FFMA R36, R143, R8, R36 ;  /* 0x000000088f247223 */ /* 0x000fca0000000024 */
[----:B------:R-:W-:-:S05]  /*3580*/  F2FP.SATFINITE.E4M3.F32.PACK_AB_MERGE_C R37, RZ, R36, RZ ;  /* 0x00000024ff25723e */ /* 0x000fca00048070ff */
[----:B------:R4:W-:Y:S01]  /*3590*/  @!P5 STG.E.U8 desc[UR16][R12.64], R37 ;  /* 0x000000250c00d986 */ /* 0x0009e2000c101110 */
[----:B------:R-:W-:Y:S05]  /*35a0*/  @P2 BRA `(.L_x_41) ;  /* 0x0000000000042947 */ /* 0x000fea0003800000 */
[----:B------:R0:W5:Y:S02]  /*35b0*/  LDG.E.U8 R5, desc[UR16][R30.64+0x1] ;  /* 0x000001101e057981 */ /* 0x000164000c1e1100 */
.L_x_41:
[----:B------:R-:W-:Y:S05]  /*35c0*/  BSYNC B1 ;  /* 0x0000000000017941 */ /* 0x000fea0003800000 */
.L_x_40:
[----:B-----5:R-:W-:Y:S01]  /*35d0*/  LOP3.LUT R5, R5, 0xff, RZ, 0xc0, !PT ;  /* 0x000000ff05057812 */ /* 0x020fe200078ec0ff */
[----:B------:R-:W-:Y:S01]  /*35e0*/  BSSY B1, `(.L_x_42) ;  /* 0x000000b000017945 */ /* 0x000fe20003800000 */
[----:B------:R-:W-:Y:S02]  /*35f0*/  ISETP.LT.OR P4, PT, R33, 0x9, !P0 ;  /* 0x000000092100780c */ /* 0x000fe40004781670 */
[----:B------:R-:W-:-:S05]  /*3600*/  F2FP.F16.E4M3.UNPACK_B R5, R5 ;  /* 0x00000005ff05723e */ /* 0x000fca00020006ff */
[----:B------:R-:W-:-:S05]  /*3610*/  HADD2.F32 R36, -RZ, R5.H0_H0 ;  /* 0x20000005ff247230 */ /* 0x000fca0000004100 */
[----:B------:R-:W-:-:S04]  /*3620*/  FMUL R5, R36, R9 ;  /* 0x0000000924057220 */ /* 0x000fc80000400000 */
[----:B------:R-:W-:-:S05]  /*3630*/  FFMA R5, R138, R8, R5 ;  /* 0x000000088a057223 */ /* 0x000fca0000000005 */
[----:B----4-:R-:W-:Y:S02]  /*3640*/  F2FP.SATFINITE.E4M3.F32.PACK_AB_MERGE_C R37, RZ, R5, RZ ;  /* 0x00000005ff25723e */ /* 0x010fe400048070ff */
[----:B------:R-:W-:-:S03]  /*3650*/  PRMT R5, RZ, 0x7610, R5 ;  /* 0x00007610ff057816 */ /* 0x000fc60000000005 */
[----:B------:R4:W-:Y:S01]  /*3660*/  @!P2 STG.E.U8 desc[UR16][R12.64+0x1], R37 ;  /* 0x000001250c00a986 */ /* 0x0009e2000c101110 */
[----:B------:R-:W-:Y:S05]  /*3670*/  @P4 BRA `(.L_x_43) ;  /* 0x0000000000044947 */ /* 0x000fea0003800000 */
[----:B------:R0:W5:Y:S02]  /*3680*/  LDG.E.U8 R5, desc[UR16][R28.64+0x8] ;  /* 0x000008101c057981 */ /* 0x000164000c1e1100 */
.L_x_43:
[----:B------:R-:W-:Y:S05]  /*3690*/  BSYNC B1 ;  /* 0x0000000000017941 */ /* 0x000fea0003800000 */
.L_x_42:
        /* <DEDUP_REMOVED lines=8> */
[----:B----4-:R-:W-:-:S05]  /*3720*/  F2FP.SATFINITE.E4M3.F32.PACK_AB_MERGE_C R37, RZ, R36, RZ ;  /* 0x00000024ff25723e */ /* 0x010fca00048070ff */
[----:B------:R4:W-:Y:S01]  /*3730*/  @!P4 STG.E.U8 desc[UR16][R14.64+0x8], R37 ;  /* 0x000008250e00c986 */ /* 0x0009e2000c101110 */
[----:B------:R-:W-:Y:S05]  /*3740*/  @P2 BRA `(.L_x_45) ;  /* 0x0000000000042947 */ /* 0x000fea0003800000 */
[----:B------:R0:W5:Y:S02]  /*3750*/  LDG.E.U8 R5, desc[UR16][R28.64+0x9] ;  /* 0x000009101c057981 */ /* 0x000164000c1e1100 */
.L_x_45:
[----:B------:R-:W-:Y:S05]  /*3760*/  BSYNC B1 ;  /* 0x0000000000017941 */ /* 0x000fea0003800000 */
.L_x_44:
        /* <DEDUP_REMOVED lines=12> */
.L_x_47:
[----:B------:R-:W-:Y:S05]  /*3830*/  BSYNC B1 ;  /* 0x0000000000017941 */ /* 0x000fea0003800000 */
.L_x_46:
        /* <DEDUP_REMOVED lines=12> */
.L_x_49:
[----:B------:R-:W-:Y:S05]  /*3900*/  BSYNC B1 ;  /* 0x0000000000017941 */ /* 0x000fea0003800000 */
.L_x_48:
        /* <DEDUP_REMOVED lines=12> */
.L_x_51:
[----:B------:R-:W-:Y:S05]  /*39d0*/  BSYNC B1 ;  /* 0x0000000000017941 */ /* 0x000fea0003800000 */
.L_x_50:
        /* <DEDUP_REMOVED lines=12> */
.L_x_53:
[----:B------:R-:W-:Y:S05]  /*3aa0*/  BSYNC B1 ;  /* 0x0000000000017941 */ /* 0x000fea0003800000 */
.L_x_52:
        /* <DEDUP_REMOVED lines=12> */
.L_x_55:
[----:B------:R-:W-:Y:S05]  /*3b70*/  BSYNC B1 ;  /* 0x0000000000017941 */ /* 0x000fea0003800000 */
.L_x_54:
        /* <DEDUP_REMOVED lines=12> */
.L_x_57:
[----:B------:R-:W-:Y:S05]  /*3c40*/  BSYNC B1 ;  /* 0x0000000000017941 */ /* 0x000fea0003800000 */
.L_x_56:
        /* <DEDUP_REMOVED lines=12> */
.L_x_59:
[----:B------:R-:W-:Y:S05]  /*3d10*/  BSYNC B1 ;  /* 0x0000000000017941 */ /* 0x000fea0003800000 */
.L_x_58:
        /* <DEDUP_REMOVED lines=12> */
.L_x_61:
[----:B------:R-:W-:Y:S05]  /*3de0*/  BSYNC B1 ;  /* 0x0000000000017941 */ /* 0x000fea0003800000 */
.L_x_60:
        /* <DEDUP_REMOVED lines=12> */
.L_x_63:
[----:B------:R-:W-:Y:S05]  /*3eb0*/  BSYNC B1 ;  /* 0x0000000000017941 */ /* 0x000fea0003800000 */
.L_x_62:
        /* <DEDUP_REMOVED lines=12> */
.L_x_65:
[----:B------:R-:W-:Y:S05]  /*3f80*/  BSYNC B1 ;  /* 0x0000000000017941 */ /* 0x000fea0003800000 */
.L_x_64:
        /* <DEDUP_REMOVED lines=12> */
.L_x_67:
[----:B------:R-:W-:Y:S05]  /*4050*/  BSYNC B1 ;  /* 0x0000000000017941 */ /* 0x000fea0003800000 */
.L_x_66:
        /* <DEDUP_REMOVED lines=12> */
.L_x_69:
[----:B------:R-:W-:Y:S05]  /*4120*/  BSYNC B1 ;  /* 0x0000000000017941 */ /* 0x000fea0003800000 */
.L_x_68:
        /* <DEDUP_REMOVED lines=12> */
.L_x_71:
[----:B------:R-:W-:Y:S05]  /*41f0*/  BSYNC B1 ;  /* 0x0000000000017941 */ /* 0x000fea0003800000 */
.L_x_70:
        /* <DEDUP_REMOVED lines=12> */
.L_x_73:
[----:B------:R-:W-:Y:S05]  /*42c0*/  BSYNC B1 ;  /* 0x0000000000017941 */ /* 0x000fea0003800000 */
.L_x_72:
        /* <DEDUP_REMOVED lines=12> */
.L_x_75:
[----:B------:R-:W-:Y:S05]  /*4390*/  BSYNC B1 ;  /* 0x0000000000017941 */ /* 0x000fea0003800000 */
.L_x_74:
        /* <DEDUP_REMOVED lines=12> */
.L_x_77:
[----:B------:R-:W-:Y:S05]  /*4460*/  BSYNC B1 ;  /* 0x0000000000017941 */ /* 0x000fea0003800000 */
.L_x_76:
        /* <DEDUP_REMOVED lines=12> */
.L_x_79:
[----:B------:R-:W-:Y:S05]  /*4530*/  BSYNC B1 ;  /* 0x0000000000017941 */ /* 0x000fea0003800000 */
.L_x_78:
        /* <DEDUP_REMOVED lines=12> */
.L_x_81:
[----:B------:R-:W-:Y:S05]  /*4600*/  BSYNC B1 ;  /* 0x0000000000017941 */ /* 0x000fea0003800000 */
.L_x_80:
        /* <DEDUP_REMOVED lines=12> */
.L_x_83:
[----:B------:R-:W-:Y:S05]  /*46d0*/  BSYNC B1 ;  /* 0x0000000000017941 */ /* 0x000fea0003800000 */
.L_x_82:
        /* <DEDUP_REMOVED lines=12> */
.L_x_85:
[----:B------:R-:W-:Y:S05]  /*47a0*/  BSYNC B1 ;  /* 0x0000000000017941 */ /* 0x000fea0003800000 */
.L_x_84:
        /* <DEDUP_REMOVED lines=12> */
.L_x_87:
[----:B------:R-:W-:Y:S05]  /*4870*/  BSYNC B1 ;  /* 0x0000000000017941 */ /* 0x000fea0003800000 */
.L_x_86:
        /* <DEDUP_REMOVED lines=12> */
.L_x_89:
[----:B------:R-:W-:Y:S05]  /*4940*/  BSYNC B1 ;  /* 0x0000000000017941 */ /* 0x000fea0003800000 */
.L_x_88:
        /* <DEDUP_REMOVED lines=12> */
.L_x_91:
[----:B------:R-:W-:Y:S05]  /*4a10*/  BSYNC B1 ;  /* 0x0000000000017941 */ /* 0x000fea0003800000 */
.L_x_90:
        /* <DEDUP_REMOVED lines=12> */
.L_x_93:
[----:B------:R-:W-:Y:S05]  /*4ae0*/  BSYNC B1 ;  /* 0x0000000000017941 */ /* 0x000fea0003800000 */
.L_x_92:
[----:B-----5:R-:W-:Y:S01]  /*4af0*/  LOP3.LUT R5, R5, 0xff, RZ, 0xc0, !PT ;  /* 0x000000ff05057812 */ /* 0x020fe200078ec0ff */
[----:B------:R-:W-:Y:S01]  /*4b00*/  BSSY B1, `(.L_x_94) ;  /* 0x000000b000017945 */ /* 0x000fe20003800000 */
[----:B------:R-:W-:Y:S02]  /*4b10*/  ISETP.LT.OR P2, PT, R33, 0x39, !P1 ;  /* 0x000000392100780c */ /* 0x000fe40004f41670 */
[----:B------:R-:W-:-:S05]  /*4b20*/  F2FP.F16.E4M3.UNPACK_B R5, R5 ;  /* 0x00000005ff05723e */ /* 0x000fca00020006ff */
[----:B0-2---:R-:W-:-:S05]  /*4b30*/  HADD2.F32 R28, -RZ, R5.H0_H0 ;  /* 0x20000005ff1c7230 */ /* 0x005fca0000004100 */
[----:B------:R-:W-:-:S04]  /*4b40*/  FMUL R5, R28, R9 ;  /* 0x000000091c057220 */ /* 0x000fc80000400000 */
[----:B------:R-:W-:-:S05]  /*4b50*/  FFMA R5, R112, R8, R5 ;  /* 0x0000000870057223 */ /* 0x000fca0000000005 */
[----:B------:R-:W-:Y:S02]  /*4b60*/  F2FP.SATFINITE.E4M3.F32.PACK_AB_MERGE_C R29, RZ, R5, RZ ;  /* 0x00000005ff1d723e */ /* 0x000fe400048070ff */
[----:B------:R-:W-:-:S03]  /*4b70*/  PRMT R5, RZ, 0x7610, R5 ;  /* 0x00007610ff057816 */ /* 0x000fc60000000005 */
[----:B------:R0:W-:Y:S01]  /*4b80*/  @!P0 STG.E.U8 desc[UR16][R14.64+0x39], R29 ;  /* 0x0000391d0e008986 */ /* 0x0001e2000c101110 */
[----:B------:R-:W-:Y:S05]  /*4b90*/  @P2 BRA `(.L_x_95) ;  /* 0x0000000000042947 */ /* 0x000fea0003800000 */
[----:B------:R2:W5:Y:S02]  /*4ba0*/  LDG.E.U8 R5, desc[UR16][R30.64+0x38] ;  /* 0x000038101e057981 */ /* 0x000564000c1e1100 */
.L_x_95:
[----:B------:R-:W-:Y:S05]  /*4bb0*/  BSYNC B1 ;  /* 0x0000000000017941 */ /* 0x000fea0003800000 */
.L_x_94:
[----:B-----5:R-:W-:Y:S01]  /*4bc0*/  LOP3.LUT R5, R5, 0xff, RZ, 0xc0, !PT ;  /* 0x000000ff05057812 */ /* 0x020fe200078ec0ff */
[----:B------:R-:W-:Y:S01]  /*4bd0*/  BSSY B1, `(.L_x_96) ;  /* 0x000000b000017945 */ /* 0x000fe20003800000 */
[----:B------:R-:W-:Y:S02]  /*4be0*/  ISETP.LT.OR P1, PT, R33, 0x3a, !P1 ;  /* 0x0000003a2100780c */ /* 0x000fe40004f21670 */
[----:B------:R-:W-:-:S05]  /*4bf0*/  F2FP.F16.E4M3.UNPACK_B R5, R5 ;  /* 0x00000005ff05723e */ /* 0x000fca00020006ff */
[----:B01--4-:R-:W-:Y:S01]  /*4c00*/  HADD2.F32 R14, -RZ, R5.H0_H0 ;  /* 0x20000005ff0e7230 */ /* 0x013fe20000004100 */
[----:B------:R-:W-:-:S04]  /*4c10*/  PRMT R5, RZ, 0x7610, R5 ;  /* 0x00007610ff057816 */ /* 0x000fc80000000005 */
[----:B------:R-:W-:-:S04]  /*4c20*/  FMUL R14, R14, R9 ;  /* 0x000000090e0e7220 */ /* 0x000fc80000400000 */
[----:B------:R-:W-:-:S05]  /*4c30*/  FFMA R14, R115, R8, R14 ;  /* 0x00000008730e7223 */ /* 0x000fca000000000e */
[----:B------:R-:W-:-:S05]  /*4c40*/  F2FP.SATFINITE.E4M3.F32.PACK_AB_MERGE_C R15, RZ, R14, RZ ;  /* 0x0000000eff0f723e */ /* 0x000fca00048070ff */
[----:B------:R0:W-:Y:S01]  /*4c50*/  @!P2 STG.E.U8 desc[UR16][R12.64+0x38], R15 ;  /* 0x0000380f0c00a986 */ /* 0x0001e2000c101110 */
[----:B------:R-:W-:Y:S05]  /*4c60*/  @P1 BRA `(.L_x_97) ;  /* 0x0000000000041947 */ /* 0x000fea0003800000 */
[----:B------:R1:W5:Y:S02]  /*4c70*/  LDG.E.U8 R5, desc[UR16][R30.64+0x39] ;  /* 0x000039101e057981 */ /* 0x000364000c1e1100 */
.L_x_97:
[----:B------:R-:W-:Y:S05]  /*4c80*/  BSYNC B1 ;  /* 0x0000000000017941 */ /* 0x000fea0003800000 */
.L_x_96:
[----:B-----5:R-:W-:Y:S01]  /*4c90*/  LOP3.LUT R5, R5, 0xff, RZ, 0xc0, !PT ;  /* 0x000000ff05057812 */ /* 0x020fe200078ec0ff */
[----:B------:R-:W-:Y:S01]  /*4ca0*/  BSSY B1, `(.L_x_98) ;  /* 0x0000013000017945 */ /* 0x000fe20003800000 */
[----:B------:R-:W-:Y:S02]  /*4cb0*/  IADD3 R29, P0, R35, 0x80, RZ ;  /* 0x00000080231d7810 */ /* 0x000fe40007f1e0ff */
[----:B------:R-:W-:-:S03]  /*4cc0*/  F2FP.F16.E4M3.UNPACK_B R5, R5 ;  /* 0x00000005ff05723e */ /* 0x000fc600020006ff */
[----:B0-----:R-:W-:Y:S01]  /*4cd0*/  IMAD.X R15, RZ, RZ, R25, P0 ;  /* 0x000000ffff0f7224 */ /* 0x001fe200000e0619 */
        /* <DEDUP_REMOVED lines=9> */
[----:B-123--:R-:W-:Y:S02]  /*4d70*/  F2FP.SATFINITE.E4M3.F32.PACK_AB_MERGE_C R31, RZ, R5, RZ ;  /* 0x00000005ff1f723e */ /* 0x00efe400048070ff */
[----:B------:R-:W-:Y:S02]  /*4d80*/  IADD3.X R15, R15, UR11, R29, P2, !PT ;  /* 0x0000000b0f0f7c10 */ /* 0x000fe400097fe41d */
[----:B------:R-:W-:Y:S01]  /*4d90*/  PRMT R5, RZ, 0x7610, R5 ;  /* 0x00007610ff057816 */ /* 0x000fe20000000005 */
[----:B------:R0:W-:Y:S01]  /*4da0*/  @!P1 STG.E.U8 desc[UR16][R12.64+0x39], R31 ;  /* 0x0000391f0c009986 */ /* 0x0001e2000c101110 */
[----:B------:R-:W-:Y:S05]  /*4db0*/  @P4 BRA `(.L_x_99) ;  /* 0x0000000000044947 */ /* 0x000fea0003800000 */
[----:B------:R1:W5:Y:S02]  /*4dc0*/  LDG.E.U8 R5, desc[UR16][R14.64] ;  /* 0x000000100e057981 */ /* 0x000364000c1e1100 */
.L_x_99:
[----:B------:R-:W-:Y:S05]  /*4dd0*/  BSYNC B1 ;  /* 0x0000000000017941 */ /* 0x000fea0003800000 */
.L_x_98:
[----:B-----5:R-:W-:Y:S01]  /*4de0*/  LOP3.LUT R5, R5, 0xff, RZ, 0xc0, !PT ;  /* 0x000000ff05057812 */ /* 0x020fe200078ec0ff */
[----:B------:R-:W-:Y:S01]  /*4df0*/  BSSY B1, `(.L_x_100) ;  /* 0x000000b000017945 */ /* 0x000fe20003800000 */
[----:B------:R-:W-:Y:S02]  /*4e00*/  ISETP.LT.OR P2, PT, R33, 0x2, !P0 ;  /* 0x000000022100780c */ /* 0x000fe40004741670 */
[----:B------:R-:W-:-:S05]  /*4e10*/  F2FP.F16.E4M3.UNPACK_B R5, R5 ;  /* 0x00000005ff05723e */ /* 0x000fca00020006ff */
[----:B0-----:R-:W-:Y:S01]  /*4e20*/  HADD2.F32 R12, -RZ, R5.H0_H0 ;  /* 0x20000005ff0c7230 */ /* 0x001fe20000004100 */
[----:B------:R-:W-:-:S04]  /*4e30*/  PRMT R5, RZ, 0x7610, R5 ;  /* 0x00007610ff057816 */ /* 0x000fc80000000005 */
[----:B------:R-:W-:-:S04]  /*4e40*/  FMUL R12, R12, R9 ;  /* 0x000000090c0c7220 */ /* 0x000fc80000400000 */
[----:B------:R-:W-:-:S05]  /*4e50*/  FFMA R12, R113, R8, R12 ;  /* 0x00000008710c7223 */ /* 0x000fca000000000c */
[----:B------:R-:W-:-:S05]  /*4e60*/  F2FP.SATFINITE.E4M3.F32.PACK_AB_MERGE_C R13, RZ, R12, RZ ;  /* 0x0000000cff0d723e */ /* 0x000fca00048070ff */
[----:B------:R0:W-:Y:S01]  /*4e70*/  @!P4 STG.E.U8 desc[UR16][R10.64], R13 ;  /* 0x0000000d0a00c986 */ /* 0x0001e2000c101110 */
[----:B------:R-:W-:Y:S05]  /*4e80*/  @P2 BRA `(.L_x_101) ;  /* 0x0000000000042947 */ /* 0x000fea0003800000 */
[----:B------:R2:W5:Y:S02]  /*4e90*/  LDG.E.U8 R5, desc[UR16][R14.64+0x1] ;  /* 0x000001100e057981 */ /* 0x000564000c1e1100 */
.L_x_101:
[----:B------:R-:W-:Y:S05]  /*4ea0*/  BSYNC B1 ;  /* 0x0000000000017941 */ /* 0x000fea0003800000 */
.L_x_100:
[----:B-----5:R-:W-:Y:S01]  /*4eb0*/  LOP3.LUT R5, R5, 0xff, RZ, 0xc0, !PT ;  /* 0x000000ff05057812 */ /* 0x020fe200078ec0ff */
[----:B------:R-:W-:Y:S01]  /*4ec0*/  BSSY B1, `(.L_x_102) ;  /* 0x0000013000017945 */ /* 0x000fe20003800000 */
[----:B------:R-:W-:Y:S02]  /*4ed0*/  IADD3 R35, P1, R35, 0x88, RZ ;  /* 0x0000008823237810 */ /* 0x000fe40007f3e0ff */
[----:B------:R-:W-:-:S03]  /*4ee0*/  F2FP.F16.E4M3.UNPACK_B R5, R5 ;  /* 0x00000005ff05723e */ /* 0x000fc600020006ff */
[----:B------:R-:W-:Y:S01]  /*4ef0*/  IMAD.X R24, RZ, RZ, R25, P1 ;  /* 0x000000ffff187224 */ /* 0x000fe200008e0619 */
[----:B------:R-:W-:Y:S01]  /*4f00*/  ISETP.GE.AND P1, PT, R34, 0x89, PT ;  /* 0x000000892200780c */ /* 0x000fe20003f26270 */
[----:B------:R-:W-:Y:S02]  /*4f10*/  HADD2.F32 R12, -RZ, R5.H0_H0 ;  /* 0x20000005ff0c7230 */ /* 0x000fe40000004100 */
[----:B------:R-:W-:Y:S01]  /*4f20*/  IMAD R24, R24, UR6, RZ ;  /* 0x0000000618187c24 */ /* 0x000fe2000f8e02ff */
[----:B------:R-:W-:Y:S01]  /*4f30*/  ISETP.LT.OR P5, PT, R33, 0x1, !P1 ;  /* 0x000000012100780c */ /* 0x000fe20004fa1670 */
[----:B------:R-:W-:-:S04]  /*4f40*/  IMAD.WIDE.U32 R26, R35, UR6, R26 ;  /* 0x00000006231a7c25 */ /* 0x000fc8000f8e001a */
[----:B------:R-:W-:Y:S01]  /*4f50*/  FMUL R5, R12, R9 ;  /* 0x000000090c057220 */ /* 0x000fe20000400000 */
[----:B------:R-:W-:-:S03]  /*4f60*/  IMAD R35, R35, UR7, R24 ;  /* 0x0000000723237c24 */ /* 0x000fc6000f8e0218 */
[----:B------:R-:W-:Y:S01]  /*4f70*/  FFMA R5, R108, R8, R5 ;  /* 0x000000086c057223 */ /* 0x000fe20000000005 */
[----:B------:R-:W-:-:S04]  /*4f80*/  IADD3 R12, P4, R26, UR10, RZ ;  /* 0x0000000a1a0c7c10 */ /* 0x000fc8000ff9e0ff */
[----:B------:R-:W-:Y:S02]  /*4f90*/  F2FP.SATFINITE.E4M3.F32.PACK_AB_MERGE_C R25, RZ, R5, RZ ;  /* 0x00000005ff19723e */ /* 0x000fe400048070ff */
[----:B0-----:R-:W-:Y:S02]  /*4fa0*/  IADD3.X R13, R27, UR11, R35, P4, !PT ;  /* 0x0000000b1b0d7c10 */ /* 0x001fe4000a7fe423 */
[----:B------:R-:W-:Y:S01]  /*4fb0*/  PRMT R5, RZ, 0x7610, R5 ;  /* 0x00007610ff057816 */ /* 0x000fe20000000005 */
[----:B------:R0:W-:Y:S01]  /*4fc0*/  @!P2 STG.E.U8 desc[UR16][R10.64+0x1], R25 ;  /* 0x000001190a00a986 */ /* 0x0001e2000c101110 */
[----:B------:R-:W-:Y:S05]  /*4fd0*/  @P5 BRA `(.L_x_103) ;  /* 0x0000000000045947 */ /* 0x000fea0003800000 */
[----:B------:R3:W5:Y:S02]  /*4fe0*/  LDG.E.U8 R5, desc[UR16][R12.64] ;  /* 0x000000100c057981 */ /* 0x000764000c1e1100 */
.L_x_103:
[----:B------:R-:W-:Y:S05]  /*4ff0*/  BSYNC B1 ;  /* 0x0000000000017941 */ /* 0x000fea0003800000 */
.L_x_102:
        /* <DEDUP_REMOVED lines=8> */
[----:B0-----:R-:W-:-:S05]  /*5080*/  F2FP.SATFINITE.E4M3.F32.PACK_AB_MERGE_C R25, RZ, R24, RZ ;  /* 0x00000018ff19723e */ /* 0x001fca00048070ff */
[----:B------:R0:W-:Y:S01]  /*5090*/  @!P5 STG.E.U8 desc[UR16][R6.64], R25 ;  /* 0x000000190600d986 */ /* 0x0001e2000c101110 */
[----:B------:R-:W-:Y:S05]  /*50a0*/  @P2 BRA `(.L_x_105) ;  /* 0x0000000000042947 */ /* 0x000fea0003800000 */
[----:B------:R4:W5:Y:S02]  /*50b0*/  LDG.E.U8 R5, desc[UR16][R12.64+0x1] ;  /* 0x000001100c057981 */ /* 0x000964000c1e1100 */
.L_x_105:
[----:B------:R-:W-:Y:S05]  /*50c0*/  BSYNC B1 ;  /* 0x0000000000017941 */ /* 0x000fea0003800000 */
.L_x_104:
[----:B-----5:R-:W-:Y:S01]  /*50d0*/  LOP3.LUT R5, R5, 0xff, RZ, 0xc0, !PT ;  /* 0x000000ff05057812 */ /* 0x020fe200078ec0ff */
[----:B------:R-:W-:Y:S01]  /*50e0*/  BSSY B1, `(.L_x_106) ;  /* 0x000000b000017945 */ /* 0x000fe20003800000 */
[----:B------:R-:W-:Y:S02]  /*50f0*/  ISETP.LT.OR P4, PT, R33, 0x9, !P0 ;  /* 0x000000092100780c */ /* 0x000fe40004781670 */
[----:B------:R-:W-:-:S05]  /*5100*/  F2FP.F16.E4M3.UNPACK_B R5, R5 ;  /* 0x00000005ff05723e */ /* 0x000fca00020006ff */
[----:B------:R-:W-:-:S05]  /*5110*/  HADD2.F32 R24, -RZ, R5.H0_H0 ;  /* 0x20000005ff187230 */ /* 0x000fca0000004100 */
[----:B------:R-:W-:-:S04]  /*5120*/  FMUL R5, R24, R9 ;  /* 0x0000000918057220 */ /* 0x000fc80000400000 */
[----:B------:R-:W-:-:S05]  /*5130*/  FFMA R5, R106, R8, R5 ;  /* 0x000000086a057223 */ /* 0x000fca0000000005 */
[----:B0-----:R-:W-:Y:S02]  /*5140*/  F2FP.SATFINITE.E4M3.F32.PACK_AB_MERGE_C R25, RZ, R5, RZ ;  /* 0x00000005ff19723e */ /* 0x001fe400048070ff */
[----:B------:R-:W-:-:S03]  /*5150*/  PRMT R5, RZ, 0x7610, R5 ;  /* 0x00007610ff057816 */ /* 0x000fc60000000005 */
[----:B------:R0:W-:Y:S01]  /*5160*/  @!P2 STG.E.U8 desc[UR16][R6.64+0x1], R25 ;  /* 0x000001190600a986 */ /* 0x0001e2000c101110 */
[----:B------:R-:W-:Y:S05]  /*5170*/  @P4 BRA `(.L_x_107) ;  /* 0x0000000000044947 */ /* 0x000fea0003800000 */
[----:B------:R0:W5:Y:S02]  /*5180*/  LDG.E.U8 R5, desc[UR16][R14.64+0x8] ;  /* 0x000008100e057981 */ /* 0x000164000c1e1100 */
.L_x_107:
[----:B------:R-:W-:Y:S05]  /*5190*/  BSYNC B1 ;  /* 0x0000000000017941 */ /* 0x000fea0003800000 */
.L_x_106:
        /* <DEDUP_REMOVED lines=12> */
.L_x_109:
[----:B------:R-:W-:Y:S05]  /*5260*/  BSYNC B1 ;  /* 0x0000000000017941 */ /* 0x000fea0003800000 */
.L_x_108:
        /* <DEDUP_REMOVED lines=12> */
.L_x_111:
[----:B------:R-:W-:Y:S05]  /*5330*/  BSYNC B1 ;  /* 0x0000000000017941 */ /* 0x000fea0003800000 */
.L_x_110:
        /* <DEDUP_REMOVED lines=12> */
.L_x_113:
[----:B------:R-:W-:Y:S05]  /*5400*/  BSYNC B1 ;  /* 0x0000000000017941 */ /* 0x000fea0003800000 */
.L_x_112:
        /* <DEDUP_REMOVED lines=12> */
.L_x_115:
[----:B------:R-:W-:Y:S05]  /*54d0*/  BSYNC B1 ;  /* 0x0000000000017941 */ /* 0x000fea0003800000 */
.L_x_114:
        /* <DEDUP_REMOVED lines=12> */
.L_x_117:
[----:B------:R-:W-:Y:S05]  /*55a0*/  BSYNC B1 ;  /* 0x0000000000017941 */ /* 0x000fea0003800000 */
.L_x_116:
        /* <DEDUP_REMOVED lines=12> */
.L_x_119:
[----:B------:R-:W-:Y:S05]  /*5670*/  BSYNC B1 ;  /* 0x0000000000017941 */ /* 0x000fea0003800000 */
.L_x_118:
        /* <DEDUP_REMOVED lines=12> */
.L_x_121:
[----:B------:R-:W-:Y:S05]  /*5740*/  BSYNC B1 ;  /* 0x0000000000017941 */ /* 0x000fea0003800000 */
.L_x_120:
        /* <DEDUP_REMOVED lines=12> */
.L_x_123:
[----:B------:R-:W-:Y:S05]  /*5810*/  BSYNC B1 ;  /* 0x0000000000017941 */ /* 0x000fea0003800000 */
.L_x_122:
        /* <DEDUP_REMOVED lines=12> */
.L_x_125:
[----:B------:R-:W-:Y:S05]  /*58e0*/  BSYNC B1 ;  /* 0x0000000000017941 */ /* 0x000fea0003800000 */
.L_x_124:
        /* <DEDUP_REMOVED lines=12> */
.L_x_127:
[----:B------:R-:W-:Y:S05]  /*59b0*/  BSYNC B1 ;  /* 0x0000000000017941 */ /* 0x000fea0003800000 */
.L_x_126:
        /* <DEDUP_REMOVED lines=12> */
.L_x_129:
[----:B------:R-:W-:Y:S05]  /*5a80*/  BSYNC B1 ;  /* 0x0000000000017941 */ /* 0x000fea0003800000 */
.L_x_128:
        /* <DEDUP_REMOVED lines=12> */
.L_x_131:
[----:B------:R-:W-:Y:S05]  /*5b50*/  BSYNC B1 ;  /* 0x0000000000017941 */ /* 0x000fea0003800000 */
.L_x_130:
        /* <DEDUP_REMOVED lines=12> */
.L_x_133:
[----:B------:R-:W-:Y:S05]  /*5c20*/  BSYNC B1 ;  /* 0x0000000000017941 */ /* 0x000fea0003800000 */
.L_x_132:
        /* <DEDUP_REMOVED lines=12> */
.L_x_135:
[----:B------:R-:W-:Y:S05]  /*5cf0*/  BSYNC B1 ;  /* 0x0000000000017941 */ /* 0x000fea0003800000 */
.L_x_134:
        /* <DEDUP_REMOVED lines=12> */
.L_x_137:
[----:B------:R-:W-:Y:S05]  /*5dc0*/  BSYNC B1 ;  /* 0x0000000000017941 */ /* 0x000fea0003800000 */
.L_x_136:
        /* <DEDUP_REMOVED lines=12> */
.L_x_139:
[----:B------:R-:W-:Y:S05]  /*5e90*/  BSYNC B1 ;  /* 0x0000000000017941 */ /* 0x000fea0003800000 */
.L_x_138:
        /* <DEDUP_REMOVED lines=12> */
.L_x_141:
[----:B------:R-:W-:Y:S05]  /*5f60*/  BSYNC B1 ;  /* 0x0000000000017941 */ /* 0x000fea0003800000 */
.L_x_140:
        /* <DEDUP_REMOVED lines=12> */
.L_x_143:
[----:B------:R-:W-:Y:S05]  /*6030*/  BSYNC B1 ;  /* 0x0000000000017941 */ /* 0x000fea0003800000 */
.L_x_142:
        /* <DEDUP_REMOVED lines=12> */
.L_x_145:
[----:B------:R-:W-:Y:S05]  /*6100*/  BSYNC B1 ;  /* 0x0000000000017941 */ /* 0x000fea0003800000 */
.L_x_144:
        /* <DEDUP_REMOVED lines=12> */
.L_x_147:
[----:B------:R-:W-:Y:S05]  /*61d0*/  BSYNC B1 ;  /* 0x0000000000017941 */ /* 0x000fea0003800000 */
.L_x_146:
        /* <DEDUP_REMOVED lines=12> */
.L_x_149:
[----:B------:R-:W-:Y:S05]  /*62a0*/  BSYNC B1 ;  /* 0x0000000000017941 */ /* 0x000fea0003800000 */
.L_x_148:
        /* <DEDUP_REMOVED lines=12> */
.L_x_151:
[----:B------:R-:W-:Y:S05]  /*6370*/  BSYNC B1 ;  /* 0x0000000000017941 */ /* 0x000fea0003800000 */
.L_x_150:
        /* <DEDUP_REMOVED lines=12> */
.L_x_153:
[----:B------:R-:W-:Y:S05]  /*6440*/  BSYNC B1 ;  /* 0x0000000000017941 */ /* 0x000fea0003800000 */
.L_x_152:
        /* <DEDUP_REMOVED lines=12> */
.L_x_155:
[----:B------:R-:W-:Y:S05]  /*6510*/  BSYNC B1 ;  /* 0x0000000000017941 */ /* 0x000fea0003800000 */
.L_x_154:
        /* <DEDUP_REMOVED lines=12> */
.L_x_157:
[----:B------:R-:W-:Y:S05]  /*65e0*/  BSYNC B1 ;  /* 0x0000000000017941 */ /* 0x000fea0003800000 */
.L_x_156:
[----:B-----5:R-:W-:Y:S01]  /*65f0*/  LOP3.LUT R5, R5, 0xff, RZ, 0xc0, !PT ;  /* 0x000000ff05057812 */ /* 0x020fe200078ec0ff */
[----:B------:R-:W-:Y:S01]  /*6600*/  BSSY B1, `(.L_x_158) ;  /* 0x000000b000017945 */ /* 0x000fe20003800000 */
[----:B------:R-:W-:Y:S02]  /*6610*/  ISETP.LT.OR P2, PT, R33, 0x39, !P1 ;  /* 0x000000392100780c */ /* 0x000fe40004f41670 */
[----:B------:R-:W-:-:S05]  /*6620*/  F2FP.F16.E4M3.UNPACK_B R5, R5 ;  /* 0x00000005ff05723e */ /* 0x000fca00020006ff */
[----:B012---:R-:W-:-:S05]  /*6630*/  HADD2.F32 R14, -RZ, R5.H0_H0 ;  /* 0x20000005ff0e7230 */ /* 0x007fca0000004100 */
[----:B------:R-:W-:-:S04]  /*6640*/  FMUL R5, R14, R9 ;  /* 0x000000090e057220 */ /* 0x000fc80000400000 */
[----:B------:R-:W-:-:S05]  /*6650*/  FFMA R5, R16, R8, R5 ;  /* 0x0000000810057223 */ /* 0x000fca0000000005 */
[----:B------:R-:W-:Y:S02]  /*6660*/  F2FP.SATFINITE.E4M3.F32.PACK_AB_MERGE_C R15, RZ, R5, RZ ;  /* 0x00000005ff0f723e */ /* 0x000fe400048070ff */
[----:B------:R-:W-:-:S03]  /*6670*/  PRMT R5, RZ, 0x7610, R5 ;  /* 0x00007610ff057816 */ /* 0x000fc60000000005 */
[----:B------:R0:W-:Y:S01]  /*6680*/  @!P0 STG.E.U8 desc[UR16][R10.64+0x39], R15 ;  /* 0x0000390f0a008986 */ /* 0x0001e2000c101110 */
[----:B------:R-:W-:Y:S05]  /*6690*/  @P2 BRA `(.L_x_159) ;  /* 0x0000000000042947 */ /* 0x000fea0003800000 */
[----:B------:R1:W5:Y:S02]  /*66a0*/  LDG.E.U8 R5, desc[UR16][R12.64+0x38] ;  /* 0x000038100c057981 */ /* 0x000364000c1e1100 */
.L_x_159:
[----:B------:R-:W-:Y:S05]  /*66b0*/  BSYNC B1 ;  /* 0x0000000000017941 */ /* 0x000fea0003800000 */
.L_x_158:
        /* <DEDUP_REMOVED lines=12> */
.L_x_161:
[----:B------:R-:W-:Y:S05]  /*6780*/  BSYNC B1 ;  /* 0x0000000000017941 */ /* 0x000fea0003800000 */
.L_x_160:
[----:B------:R-:W-:Y:S05]  /*6790*/  @P1 BRA `(.L_x_162) ;  /* 0x0000001000301947 */ /* 0x000fea0003800000 */
[----:B-----5:R-:W-:-:S04]  /*67a0*/  LOP3.LUT R5, R5, 0xff, RZ, 0xc0, !PT ;  /* 0x000000ff05057812 */ /* 0x020fc800078ec0ff */
[----:B------:R-:W-:-:S05]  /*67b0*/  F2FP.F16.E4M3.UNPACK_B R5, R5 ;  /* 0x00000005ff05723e */ /* 0x000fca00020006ff */
[----:B------:R-:W-:-:S05]  /*67c0*/  HADD2.F32 R10, -RZ, R5.H0_H0 ;  /* 0x20000005ff0a7230 */ /* 0x000fca0000004100 */
[----:B------:R-:W-:-:S04]  /*67d0*/  FMUL R5, R10, R9 ;  /* 0x000000090a057220 */ /* 0x000fc80000400000 */
[----:B------:R-:W-:-:S05]  /*67e0*/  FFMA R5, R18, R8, R5 ;  /* 0x0000000812057223 */ /* 0x000fca0000000005 */
[----:B------:R-:W-:-:S05]  /*67f0*/  F2FP.SATFINITE.E4M3.F32.PACK_AB_MERGE_C R5, RZ, R5, RZ ;  /* 0x00000005ff05723e */ /* 0x000fca00048070ff */
[----:B------:R0:W-:Y:S01]  /*6800*/  STG.E.U8 desc[UR16][R6.64+0x39], R5 ;  /* 0x0000390506007986 */ /* 0x0001e2000c101110 */
[----:B------:R-:W-:Y:S05]  /*6810*/  BRA `(.L_x_162) ;  /* 0x0000001000107947 */ /* 0x000fea0003800000 */
.L_x_33:
[C---:B------:R-:W-:Y:S01]  /*6820*/  ISETP.GE.AND P0, PT, R34.reuse, 0x1, PT ;  /* 0x000000012200780c */ /* 0x040fe20003f06270 */
[-C--:B--2---:R-:W-:Y:S01]  /*6830*/  FMUL R145, R145, R8.reuse ;  /* 0x0000000891917220 */ /* 0x084fe20000400000 */
[----:B------:R-:W-:Y:S01]  /*6840*/  ISETP.GE.AND P2, PT, R34, 0x9, PT ;  /* 0x000000092200780c */ /* 0x000fe20003f46270 */
[-C--:B------:R-:W-:Y:S01]  /*6850*/  FMUL R140, R140, R8.reuse ;  /* 0x000000088c8c7220 */ /* 0x080fe20000400000 */
[----:B------:R-:W-:Y:S01]  /*6860*/  ISETP.LT.OR P1, PT, R33, 0x1, !P0 ;  /* 0x000000012100780c */ /* 0x000fe20004721670 */
[-C--:B------:R-:W-:Y:S01]  /*6870*/  FMUL R143, R143, R8.reuse ;  /* 0x000000088f8f7220 */ /* 0x080fe20000400000 */
[----:B------:R-:W-:Y:S01]  /*6880*/  F2FP.SATFINITE.E4M3.F32.PACK_AB_MERGE_C R145, RZ, R145, RZ ;  /* 0x00000091ff91723e */ /* 0x000fe200048070ff */
[-C--:B------:R-:W-:Y:S01]  /*6890*/  FMUL R138, R138, R8.reuse ;  /* 0x000000088a8a7220 */ /* 0x080fe20000400000 */
[----:B------:R-:W-:Y:S01]  /*68a0*/  ISETP.LT.OR P4, PT, R33, 0x2, !P0 ;  /* 0x000000022100780c */ /* 0x000fe20004781670 */
[-C--:B------:R-:W-:Y:S01]  /*68b0*/  FMUL R141, R141, R8.reuse ;  /* 0x000000088d8d7220 */ /* 0x080fe20000400000 */
[C---:B------:R-:W-:Y:S01]  /*68c0*/  ISETP.LT.OR P5, PT, R33.reuse, 0x1, !P2 ;  /* 0x000000012100780c */ /* 0x040fe200057a1670 */
[-C--:B------:R-:W-:Y:S01]  /*68d0*/  FMUL R136, R136, R8.reuse ;  /* 0x0000000888887220 */ /* 0x080fe20000400000 */
[----:B------:R-:W-:Y:S01]  /*68e0*/  ISETP.LT.OR P6, PT, R33, 0x2, !P2 ;  /* 0x000000022100780c */ /* 0x000fe200057c1670 */
[----:B------:R-:W-:Y:S01]  /*68f0*/  FMUL R139, R139, R8 ;  /* 0x000000088b8b7220 */ /* 0x000fe20000400000 */
[----:B------:R-:W-:Y:S01]  /*6900*/  F2FP.SATFINITE.E4M3.F32.PACK_AB_MERGE_C R5, RZ, R140, RZ ;  /* 0x0000008cff05723e */ /* 0x000fe200048070ff */
[-C--:B------:R-:W-:Y:S01]  /*6910*/  FMUL R134, R134, R8.reuse ;  /* 0x0000000886867220 */ /* 0x080fe20000400000 */
[----:B------:R-:W-:Y:S01]  /*6920*/  F2FP.SATFINITE.E4M3.F32.PACK_AB_MERGE_C R143, RZ, R143, RZ ;  /* 0x0000008fff8f723e */ /* 0x000fe200048070ff */
[----:B------:R-:W-:Y:S01]  /*6930*/  @!P1 STG.E.U8 desc[UR16][R14.64], R145 ;  /* 0x000000910e009986 */ /* 0x000fe2000c101110 */
[----:B------:R-:W-:Y:S01]  /*6940*/  ISETP.LT.OR P1, PT, R33, 0x9, !P0 ;  /* 0x000000092100780c */ /* 0x000fe20004721670 */
[----:B------:R-:W-:Y:S01]  /*6950*/  FMUL R137, R137, R8 ;  /* 0x0000000889897220 */ /* 0x000fe20000400000 */
[----:B------:R-:W-:Y:S01]  /*6960*/  F2FP.SATFINITE.E4M3.F32.PACK_AB_MERGE_C R25, RZ, R138, RZ ;  /* 0x0000008aff19723e */ /* 0x000fe200048070ff */
[----:B------:R0:W-:Y:S01]  /*6970*/  @!P4 STG.E.U8 desc[UR16][R14.64+0x1], R5 ;  /* 0x000001050e00c986 */ /* 0x0001e2000c101110 */
[----:B------:R-:W-:Y:S01]  /*6980*/  F2FP.SATFINITE.E4M3.F32.PACK_AB_MERGE_C R141, RZ, R141, RZ ;  /* 0x0000008dff8d723e */ /* 0x000fe200048070ff */
[-C--:B------:R-:W-:Y:S01]  /*6990*/  FMUL R132, R132, R8.reuse ;  /* 0x0000000884847220 */ /* 0x080fe20000400000 */
[C---:B------:R-:W-:Y:S01]  /*69a0*/  ISETP.LT.OR P4, PT, R33.reuse, 0xa, !P0 ;  /* 0x0000000a2100780c */ /* 0x040fe20004781670 */
[----:B------:R-:W-:Y:S01]  /*69b0*/  @!P5 STG.E.U8 desc[UR16][R12.64], R143 ;  /* 0x0000008f0c00d986 */ /* 0x000fe2000c101110 */
[----:B------:R-:W-:Y:S01]  /*69c0*/  ISETP.LT.OR P5, PT, R33, 0x9, !P2 ;  /* 0x000000092100780c */ /* 0x000fe200057a1670 */
[-C--:B------:R-:W-:Y:S01]  /*69d0*/  FMUL R135, R135, R8.reuse ;  /* 0x0000000887877220 */ /* 0x080fe20000400000 */
[----:B------:R-:W-:Y:S01]  /*69e0*/  F2FP.SATFINITE.E4M3.F32.PACK_AB_MERGE_C R139, RZ, R139, RZ ;  /* 0x0000008bff8b723e */ /* 0x000fe200048070ff */
[----:B------:R1:W-:Y:S01]  /*69f0*/  @!P6 STG.E.U8 desc[UR16][R12.64+0x1], R25 ;  /* 0x000001190c00e986 */ /* 0x0003e2000c101110 */
[C---:B------:R-:W-:Y:S01]  /*6a00*/  ISETP.LT.OR P6, PT, R33.reuse, 0xa, !P2 ;  /* 0x0000000a2100780c */ /* 0x040fe200057c1670 */
[-C--:B------:R-:W-:Y:S01]  /*6a10*/  FMUL R130, R130, R8.reuse ;  /* 0x0000000882827220 */ /* 0x080fe20000400000 */
[----:B------:R-:W-:Y:S01]  /*6a20*/  F2FP.SATFINITE.E4M3.F32.PACK_AB_MERGE_C R137, RZ, R137, RZ ;  /* 0x00000089ff89723e */ /* 0x000fe200048070ff */
[----:B------:R-:W-:Y:S01]  /*6a30*/  @!P1 STG.E.U8 desc[UR16][R14.64+0x8], R141 ;  /* 0x0000088d0e009986 */ /* 0x000fe2000c101110 */
[----:B------:R-:W-:Y:S01]  /*6a40*/  ISETP.LT.OR P1, PT, R33, 0x11, !P0 ;  /* 0x000000112100780c */ /* 0x000fe20004721670 */
[----:B------:R-:W-:Y:S01]  /*6a50*/  FMUL R133, R133, R8 ;  /* 0x0000000885857220 */ /* 0x000fe20000400000 */
[----:B0-----:R-:W-:Y:S01]  /*6a60*/  F2FP.SATFINITE.E4M3.F32.PACK_AB_MERGE_C R5, RZ, R136, RZ ;  /* 0x00000088ff05723e */ /* 0x001fe200048070ff */
[-C--:B------:R-:W-:Y:S01]  /*6a70*/  FMUL R128, R128, R8.reuse ;  /* 0x0000000880807220 */ /* 0x080fe20000400000 */
[----:B------:R-:W-:Y:S01]  /*6a80*/  F2FP.SATFINITE.E4M3.F32.PACK_AB_MERGE_C R135, RZ, R135, RZ ;  /* 0x00000087ff87723e */ /* 0x000fe200048070ff */
[----:B------:R-:W-:Y:S01]  /*6a90*/  FMUL R131, R131, R8 ;  /* 0x0000000883837220 */ /* 0x000fe20000400000 */
[----:B------:R-:W-:Y:S01]  /*6aa0*/  F2FP.SATFINITE.E4M3.F32.PACK_AB_MERGE_C R133, RZ, R133, RZ ;  /* 0x00000085ff85723e */ /* 0x000fe200048070ff */
[----:B------:R0:W-:Y:S01]  /*6ab0*/  @!P4 STG.E.U8 desc[UR16][R14.64+0x9], R5 ;  /* 0x000009050e00c986 */ /* 0x0001e2000c101110 */
[----:B-1----:R-:W-:Y:S01]  /*6ac0*/  F2FP.SATFINITE.E4M3.F32.PACK_AB_MERGE_C R25, RZ, R134, RZ ;  /* 0x00000086ff19723e */ /* 0x002fe200048070ff */
        /* <DEDUP_REMOVED lines=15> */
[-C--:B------:R-:W-:Y:S01]  /*6bc0*/  FMUL R125, R125, R8.reuse ;  /* 0x000000087d7d7220 */ /* 0x080fe20000400000 */
[----:B------:R-:W-:Y:S01]  /*6bd0*/  FMUL R120, R120, R8 ;  /* 0x0000000878787220 */ /* 0x000fe20000400000 */
[----:B------:R-:W-:Y:S01]  /*6be0*/  F2FP.SATFINITE.E4M3.F32.PACK_AB_MERGE_C R127, RZ, R127, RZ ;  /* 0x0000007fff7f723e */ /* 0x000fe200048070ff */
[----:B------:R0:W-:Y:S01]  /*6bf0*/  @!P4 STG.E.U8 desc[UR16][R14.64+0x11], R5 ;  /* 0x000011050e00c986 */ /* 0x0001e2000c101110 */
[----:B-1----:R-:W-:Y:S01]  /*6c00*/  F2FP.SATFINITE.E4M3.F32.PACK_AB_MERGE_C R25, RZ, R130, RZ ;  /* 0x00000082ff19723e */ /* 0x002fe200048070ff */
[-C--:B------:R-:W-:Y:S01]  /*6c10*/  FMUL R123, R123, R8.reuse ;  /* 0x000000087b7b7220 */ /* 0x080fe20000400000 */
[C---:B------:R-:W-:Y:S01]  /*6c20*/  ISETP.LT.OR P4, PT, R33.reuse, 0x1a, !P0 ;  /* 0x0000001a2100780c */ /* 0x040fe20004781670 */
[----:B------:R-:W-:Y:S01]  /*6c30*/  @!P5 STG.E.U8 desc[UR16][R12.64+0x10], R135 ;  /* 0x000010870c00d986 */ /* 0x000fe2000c101110 */
[C---:B------:R-:W-:Y:S01]  /*6c40*/  ISETP.LT.OR P5, PT, R33.reuse, 0x19, !P2 ;  /* 0x000000192100780c */ /* 0x040fe200057a1670 */
[-C--:B------:R-:W-:Y:S01]  /*6c50*/  FMUL R118, R118, R8.reuse ;  /* 0x0000000876767220 */ /* 0x080fe20000400000 */
[----:B------:R-:W-:Y:S01]  /*6c60*/  F2FP.SATFINITE.E4M3.F32.PACK_AB_MERGE_C R125, RZ, R125, RZ ;  /* 0x0000007dff7d723e */ /* 0x000fe200048070ff */
[----:B------:R1:W-:Y:S01]  /*6c70*/  @!P6 STG.E.U8 desc[UR16][R12.64+0x11], R25 ;  /* 0x000011190c00e986 */ /* 0x0003e2000c101110 */
[----:B------:R-:W-:Y:S01]  /*6c80*/  ISETP.LT.OR P6, PT, R33, 0x1a, !P2 ;  /* 0x0000001a2100780c */ /* 0x000fe200057c1670 */
        /* <DEDUP_REMOVED lines=8> */
[-C--:B------:R-:W-:Y:S01]  /*6d10*/  FMUL R114, R114, R8.reuse ;  /* 0x0000000872727220 */ /* 0x080fe20000400000 */
[----:B------:R-:W-:Y:S01]  /*6d20*/  FMUL R112, R112, R8 ;  /* 0x0000000870707220 */ /* 0x000fe20000400000 */
[----:B-1----:R-:W-:Y:S01]  /*6d30*/  F2FP.SATFINITE.E4M3.F32.PACK_AB_MERGE_C R25, RZ, R126, RZ ;  /* 0x0000007eff19723e */ /* 0x002fe200048070ff */
[----:B------:R0:W-:Y:S01]  /*6d40*/  @!P4 STG.E.U8 desc[UR16][R14.64+0x19], R5 ;  /* 0x000019050e00c986 */ /* 0x0001e2000c101110 */
[----:B------:R-:W-:Y:S01]  /*6d50*/  ISETP.LT.OR P4, PT, R33, 0x22, !P0 ;  /* 0x000000222100780c */ /* 0x000fe20004781670 */
[-C--:B------:R-:W-:Y:S01]  /*6d60*/  FMUL R117, R117, R8.reuse ;  /* 0x0000000875757220 */ /* 0x080fe20000400000 */
[----:B------:R-:W-:Y:S01]  /*6d70*/  F2FP.SATFINITE.E4M3.F32.PACK_AB_MERGE_C R119, RZ, R119, RZ ;  /* 0x00000077ff77723e */ /* 0x000fe200048070ff */
[----:B------:R-:W-:Y:S01]  /*6d80*/  @!P5 STG.E.U8 desc[UR16][R12.64+0x18], R131 ;  /* 0x000018830c00d986 */ /* 0x000fe2000c101110 */
[----:B------:R-:W-:Y:S01]  /*6d90*/  ISETP.LT.OR P5, PT, R33, 0x21, !P2 ;  /* 0x000000212100780c */ /* 0x000fe200057a1670 */
[----:B------:R-:W-:Y:S01]  /*6da0*/  FMUL R115, R115, R8 ;  /* 0x0000000873737220 */ /* 0x000fe20000400000 */
[----:B------:R-:W-:Y:S01]  /*6db0*/  F2FP.SATFINITE.E4M3.F32.PACK_AB_MERGE_C R27, RZ, R112, RZ ;  /* 0x00000070ff1b723e */ /* 0x000fe200048070ff */
[----:B------:R1:W-:Y:S01]  /*6dc0*/  @!P6 STG.E.U8 desc[UR16][R12.64+0x19], R25 ;  /* 0x000019190c00e986 */ /* 0x0003e2000c101110 */
[----:B------:R-:W-:Y:S01]  /*6dd0*/  ISETP.LT.OR P6, PT, R33, 0x22, !P2 ;  /* 0x000000222100780c */ /* 0x000fe200057c1670 */
[-C--:B------:R-:W-:Y:S01]  /*6de0*/  FMUL R110, R110, R8.reuse ;  /* 0x000000086e6e7220 */ /* 0x080fe20000400000 */
[-C--:B------:R-:W-:Y:S01]  /*6df0*/  FMUL R113, R113, R8.reuse ;  /* 0x0000000871717220 */ /* 0x080fe20000400000 */
        /* <DEDUP_REMOVED lines=39> */
[-C--:B------:R-:W-:Y:S01]  /*7070*/  FMUL R101, R101, R8.reuse ;  /* 0x0000000865657220 */ /* 0x080fe20000400000 */
[----:B------:R-:W-:Y:S01]  /*7080*/  @!P1 STG.E.U8 desc[UR16][R14.64+0x30], R121 ;  /* 0x000030790e009986 */ /* 0x000fe2000c101110 */
[----:B------:R-:W-:Y:S01]  /*7090*/  ISETP.LT.OR P1, PT, R33, 0x39, !P0 ;  /* 0x000000392100780c */ /* 0x000fe20004721670 */
[-C--:B------:R-:W-:Y:S01]  /*70a0*/  FMUL R99, R99, R8.reuse ;  /* 0x0000000863637220 */ /* 0x080fe20000400000 */
[----:B------:R-:W-:Y:S01]  /*70b0*/  ISETP.LT.OR P0, PT, R33, 0x3a, !P0 ;  /* 0x0000003a2100780c */ /* 0x000fe20004701670 */
[----:B------:R-:W-:Y:S01]  /*70c0*/  FMUL R94, R94, R8 ;  /* 0x000000085e5e7220 */ /* 0x000fe20000400000 */
[----:B0-----:R-:W-:Y:S01]  /*70d0*/  F2FP.SATFINITE.E4M3.F32.PACK_AB_MERGE_C R5, RZ, R116, RZ ;  /* 0x00000074ff05723e */ /* 0x001fe200048070ff */
[-C--:B------:R-:W-:Y:S01]  /*70e0*/  FMUL R92, R92, R8.reuse ;  /* 0x000000085c5c7220 */ /* 0x080fe20000400000 */
[----:B------:R-:W-:Y:S01]  /*70f0*/  F2FP.SATFINITE.E4M3.F32.PACK_AB_MERGE_C R103, RZ, R103, RZ ;  /* 0x00000067ff67723e */ /* 0x000fe200048070ff */
[----:B------:R-:W-:Y:S01]  /*7100*/  FMUL R95, R95, R8 ;  /* 0x000000085f5f7220 */ /* 0x000fe20000400000 */
[----:B-1----:R-:W-:Y:S01]  /*7110*/  F2FP.SATFINITE.E4M3.F32.PACK_AB_MERGE_C R25, RZ, R114, RZ ;  /* 0x00000072ff19723e */ /* 0x002fe200048070ff */
[----:B------:R0:W-:Y:S01]  /*7120*/  @!P4 STG.E.U8 desc[UR16][R14.64+0x31], R5 ;  /* 0x000031050e00c986 */ /* 0x0001e2000c101110 */
[----:B------:R-:W-:Y:S01]  /*7130*/  ISETP.LT.OR P4, PT, R33, 0x39, !P2 ;  /* 0x000000392100780c */ /* 0x000fe20005781670 */
[-C--:B------:R-:W-:Y:S01]  /*7140*/  FMUL R97, R97, R8.reuse ;  /* 0x0000000861617220 */ /* 0x080fe20000400000 */
[----:B------:R-:W-:Y:S01]  /*7150*/  ISETP.LT.OR P2, PT, R33, 0x3a, !P2 ;  /* 0x0000003a2100780c */ /* 0x000fe20005741670 */
[----:B------:R-:W-:Y:S01]  /*7160*/  @!P5 STG.E.U8 desc[UR16][R12.64+0x30], R119 ;  /* 0x000030770c00d986 */ /* 0x000fe2000c101110 */
[----:B------:R-:W-:Y:S01]  /*7170*/  F2FP.SATFINITE.E4M3.F32.PACK_AB_MERGE_C R101, RZ, R101, RZ ;  /* 0x00000065ff65723e */ /* 0x000fe200048070ff */
[-C--:B------:R-:W-:Y:S01]  /*7180*/  FMUL R90, R90, R8.reuse ;  /* 0x000000085a5a7220 */ /* 0x080fe20000400000 */
[----:B------:R-:W-:Y:S01]  /*7190*/  F2FP.SATFINITE.E4M3.F32.PACK_AB_MERGE_C R99, RZ, R99, RZ ;  /* 0x00000063ff63723e */ /* 0x000fe200048070ff */
[----:B------:R-:W-:Y:S01]  /*71a0*/  @!P6 STG.E.U8 desc[UR16][R12.64+0x31], R25 ;  /* 0x000031190c00e986 */ /* 0x000fe2000c101110 */
[----:B------:R-:W-:Y:S01]  /*71b0*/  F2FP.SATFINITE.E4M3.F32.PACK_AB_MERGE_C R95, RZ, R95, RZ ;  /* 0x0000005fff5f723e */ /* 0x000fe200048070ff */
[-C--:B------:R-:W-:Y:S01]  /*71c0*/  FMUL R22, R22, R8.reuse ;  /* 0x0000000816167220 */ /* 0x080fe20000400000 */
[-C--:B------:R-:W-:Y:S01]  /*71d0*/  FMUL R93, R93, R8.reuse ;  /* 0x000000085d5d7220 */ /* 0x080fe20000400000 */
[----:B------:R-:W-:Y:S01]  /*71e0*/  @!P0 STG.E.U8 desc[UR16][R14.64+0x39], R27 ;  /* 0x0000391b0e008986 */ /* 0x000fe2000c101110 */
[----:B------:R-:W-:Y:S01]  /*71f0*/  ISETP.GE.AND P0, PT, R34, 0x81, PT ;  /* 0x000000812200780c */ /* 0x000fe20003f06270 */
[----:B------:R-:W-:Y:S01]  /*7200*/  FMUL R91, R91, R8 ;  /* 0x000000085b5b7220 */ /* 0x000fe20000400000 */
[----:B0-----:R-:W-:Y:S01]  /*7210*/  F2FP.SATFINITE.E4M3.F32.PACK_AB_MERGE_C R5, RZ, R110, RZ ;  /* 0x0000006eff05723e */ /* 0x001fe200048070ff */
[----:B------:R0:W-:Y:S01]  /*7220*/  @!P1 STG.E.U8 desc[UR16][R14.64+0x38], R117 ;  /* 0x000038750e009986 */ /* 0x0001e2000c101110 */
[C---:B------:R-:W-:Y:S01]  /*7230*/  ISETP.LT.OR P6, PT, R33.reuse, 0x1, !P0 ;  /* 0x000000012100780c */ /* 0x040fe200047c1670 */
[-C--:B------:R-:W-:Y:S01]  /*7240*/  FMUL R88, R88, R8.reuse ;  /* 0x0000000858587220 */ /* 0x080fe20000400000 */
[----:B------:R-:W-:Y:S01]  /*7250*/  ISETP.LT.OR P5, PT, R33, 0x2, !P0 ;  /* 0x000000022100780c */ /* 0x000fe200047a1670 */
[----:B------:R-:W-:Y:S01]  /*7260*/  @!P4 STG.E.U8 desc[UR16][R12.64+0x38], R115 ;  /* 0x000038730c00c986 */ /* 0x000fe2000c101110 */
[----:B------:R-:W-:Y:S01]  /*7270*/  ISETP.GE.AND P1, PT, R34, 0x89, PT ;  /* 0x000000892200780c */ /* 0x000fe20003f26270 */
[-C--:B------:R-:W-:Y:S01]  /*7280*/  FMUL R21, R21, R8.reuse ;  /* 0x0000000815157220 */ /* 0x080fe20000400000 */
[----:B------:R-:W-:Y:S01]  /*7290*/  F2FP.SATFINITE.E4M3.F32.PACK_AB_MERGE_C R97, RZ, R97, RZ ;  /* 0x00000061ff61723e */ /* 0x000fe200048070ff */
[----:B------:R1:W-:Y:S01]  /*72a0*/  @!P2 STG.E.U8 desc[UR16][R12.64+0x39], R5 ;  /* 0x000039050c00a986 */ /* 0x0003e2000c101110 */
[----:B------:R-:W-:Y:S01]  /*72b0*/  ISETP.LT.OR P4, PT, R33, 0x1, !P1 ;  /* 0x000000012100780c */ /* 0x000fe20004f81670 */
[-C--:B------:R-:W-:Y:S01]  /*72c0*/  FMUL R89, R89, R8.reuse ;  /* 0x0000000859597220 */ /* 0x080fe20000400000 */
[----:B------:R-:W-:Y:S01]  /*72d0*/  ISETP.LT.OR P2, PT, R33, 0xa, !P0 ;  /* 0x0000000a2100780c */ /* 0x000fe20004741670 */
[----:B------:R-:W-:Y:S01]  /*72e0*/  FMUL R23, R23, R8 ;  /* 0x0000000817177220 */ /* 0x000fe20000400000 */
[----:B0-----:R-:W-:Y:S01]  /*72f0*/  F2FP.SATFINITE.E4M3.F32.PACK_AB_MERGE_C R15, RZ, R108, RZ ;  /* 0x0000006cff0f723e */ /* 0x001fe200048070ff */
[----:B------:R-:W-:Y:S01]  /*7300*/  @!P6 STG.E.U8 desc[UR16][R10.64], R113 ;  /* 0x000000710a00e986 */ /* 0x000fe2000c101110 */
[C---:B------:R-:W-:Y:S01]  /*7310*/  ISETP.LT.OR P6, PT, R33.reuse, 0x2, !P1 ;  /* 0x000000022100780c */ /* 0x040fe20004fc1670 */
[-C--:B------:R-:W-:Y:S01]  /*7320*/  FMUL R20, R20, R8.reuse ;  /* 0x0000000814147220 */ /* 0x080fe20000400000 */
[----:B------:R-:W-:Y:S01]  /*7330*/  F2FP.SATFINITE.E4M3.F32.PACK_AB_MERGE_C R93, RZ, R93, RZ ;  /* 0x0000005dff5d723e */ /* 0x000fe200048070ff */
[----:B------:R-:W-:Y:S01]  /*7340*/  @!P5 STG.E.U8 desc[UR16][R10.64+0x1], R15 ;  /* 0x0000010f0a00d986 */ /* 0x000fe2000c101110 */
[----:B------:R-:W-:Y:S01]  /*7350*/  ISETP.LT.OR P5, PT, R33, 0x9, !P0 ;  /* 0x000000092100780c */ /* 0x000fe200047a1670 */
[----:B------:R-:W-:Y:S01]  /*7360*/  FMUL R17, R17, R8 ;  /* 0x0000000811117220 */ /* 0x000fe20000400000 */
[----:B-1----:R-:W-:Y:S01]  /*7370*/  F2FP.SATFINITE.E4M3.F32.PACK_AB_MERGE_C R5, RZ, R106, RZ ;  /* 0x0000006aff05723e */ /* 0x002fe200048070ff */
[----:B------:R-:W-:Y:S01]  /*7380*/  @!P4 STG.E.U8 desc[UR16][R6.64], R111 ;  /* 0x0000006f0600c986 */ /* 0x000fe2000c101110 */
[----:B------:R-:W-:Y:S01]  /*7390*/  F2FP.SATFINITE.E4M3.F32.PACK_AB_MERGE_C R13, RZ, R104, RZ ;  /* 0x00000068ff0d723e */ /* 0x000fe200048070ff */
[-C--:B------:R-:W-:Y:S01]  /*73a0*/  FMUL R16, R16, R8.reuse ;  /* 0x0000000810107220 */ /* 0x080fe20000400000 */
[----:B------:R-:W-:Y:S01]  /*73b0*/  ISETP.LT.OR P4, PT, R33, 0x9, !P1 ;  /* 0x000000092100780c */ /* 0x000fe20004f81670 */
[-C--:B------:R-:W-:Y:S01]  /*73c0*/  FMUL R19, R19, R8.reuse ;  /* 0x0000000813137220 */ /* 0x080fe20000400000 */
[----:B------:R-:W-:Y:S01]  /*73d0*/  F2FP.SATFINITE.E4M3.F32.PACK_AB_MERGE_C R91, RZ, R91, RZ ;  /* 0x0000005bff5b723e */ /* 0x000fe200048070ff */
[----:B------:R0:W-:Y:S01]  /*73e0*/  @!P6 STG.E.U8 desc[UR16][R6.64+0x1], R5 ;  /* 0x000001050600e986 */ /* 0x0001e2000c101110 */
[C---:B------:R-:W-:Y:S01]  /*73f0*/  ISETP.LT.OR P6, PT, R33.reuse, 0xa, !P1 ;  /* 0x0000000a2100780c */ /* 0x040fe20004fc1670 */
[----:B------:R-:W-:Y:S01]  /*7400*/  FMUL R18, R18, R8 ;  /* 0x0000000812127220 */ /* 0x000fe20000400000 */
[----:B------:R-:W-:Y:S01]  /*7410*/  F2FP.SATFINITE.E4M3.F32.PACK_AB_MERGE_C R21, RZ, R21, RZ ;  /* 0x00000015ff15723e */ /* 0x000fe200048070ff */
[----:B------:R1:W-:Y:S01]  /*7420*/  @!P2 STG.E.U8 desc[UR16][R10.64+0x9], R13 ;  /* 0x0000090d0a00a986 */ /* 0x0003e2000c101110 */
[----:B------:R-:W-:-:S02]  /*7430*/  ISETP.LT.OR P2, PT, R33, 0x12, !P0 ;  /* 0x000000122100780c */ /* 0x000fc40004741670 */
[----:B------:R-:W-:Y:S01]  /*7440*/  F2FP.SATFINITE.E4M3.F32.PACK_AB_MERGE_C R89, RZ, R89, RZ ;  /* 0x00000059ff59723e */ /* 0x000fe200048070ff */
[----:B------:R-:W-:Y:S01]  /*7450*/  @!P5 STG.E.U8 desc[UR16][R10.64+0x8], R107 ;  /* 0x0000086b0a00d986 */ /* 0x000fe2000c101110 */
[C---:B------:R-:W-:Y:S02]  /*7460*/  ISETP.LT.OR P5, PT, R33.reuse, 0x11, !P0 ;  /* 0x000000112100780c */ /* 0x040fe400047a1670 */
[----:B------:R-:W-:Y:S01]  /*7470*/  F2FP.SATFINITE.E4M3.F32.PACK_AB_MERGE_C R23, RZ, R23, RZ ;  /* 0x00000017ff17723e */ /* 0x000fe200048070ff */
[----:B------:R-:W-:Y:S01]  /*7480*/  @!P4 STG.E.U8 desc[UR16][R6.64+0x8], R109 ;  /* 0x0000086d0600c986 */ /* 0x000fe2000c101110 */
[----:B0-----:R-:W-:Y:S02]  /*7490*/  F2FP.SATFINITE.E4M3.F32.PACK_AB_MERGE_C R5, RZ, R102, RZ ;  /* 0x00000066ff05723e */ /* 0x001fe400048070ff */
[C---:B------:R-:W-:Y:S02]  /*74a0*/  ISETP.LT.OR P4, PT, R33.reuse, 0x11, !P1 ;  /* 0x000000112100780c */ /* 0x040fe40004f81670 */
[----:B-1----:R-:W-:Y:S01]  /*74b0*/  F2FP.SATFINITE.E4M3.F32.PACK_AB_MERGE_C R13, RZ, R98, RZ ;  /* 0x00000062ff0d723e */ /* 0x002fe200048070ff */
[----:B------:R0:W-:Y:S01]  /*74c0*/  @!P6 STG.E.U8 desc[UR16][R6.64+0x9], R5 ;  /* 0x000009050600e986 */ /* 0x0001e2000c101110 */
[----:B------:R-:W-:-:S02]  /*74d0*/  ISETP.LT.OR P6, PT, R33, 0x12, !P1 ;  /* 0x000000122100780c */ /* 0x000fc40004fc1670 */
[----:B------:R-:W-:Y:S01]  /*74e0*/  F2FP.SATFINITE.E4M3.F32.PACK_AB_MERGE_C R17, RZ, R17, RZ ;  /* 0x00000011ff11723e */ /* 0x000fe200048070ff */
[----:B------:R1:W-:Y:S01]  /*74f0*/  @!P2 STG.E.U8 desc[UR16][R10.64+0x11], R13 ;  /* 0x0000110d0a00a986 */ /* 0x0003e2000c101110 */
[C---:B------:R-:W-:Y:S02]  /*7500*/  ISETP.LT.OR P2, PT, R33.reuse, 0x1a, !P0 ;  /* 0x0000001a2100780c */ /* 0x040fe40004741670 */
[----:B------:R-:W-:Y:S01]  /*7510*/  F2FP.SATFINITE.E4M3.F32.PACK_AB_MERGE_C R19, RZ, R19, RZ ;  /* 0x00000013ff13723e */ /* 0x000fe200048070ff */
[----:B------:R-:W-:Y:S01]  /*7520*/  @!P5 STG.E.U8 desc[UR16][R10.64+0x10], R105 ;  /* 0x000010690a00d986 */ /* 0x000fe2000c101110 */
[----:B------:R-:W-:Y:S02]  /*7530*/  ISETP.LT.OR P5, PT, R33, 0x19, !P0 ;  /* 0x000000192100780c */ /* 0x000fe400047a1670 */
[----:B------:R-:W-:Y:S01]  /*7540*/  F2FP.SATFINITE.E4M3.F32.PACK_AB_MERGE_C R15, RZ, R18, RZ ;  /* 0x00000012ff0f723e */ /* 0x000fe200048070ff */
[----:B------:R-:W-:Y:S01]  /*7550*/  @!P4 STG.E.U8 desc[UR16][R6.64+0x10], R103 ;  /* 0x000010670600c986 */ /* 0x000fe2000c101110 */
[----:B0-----:R-:W-:-:S02]  /*7560*/  F2FP.SATFINITE.E4M3.F32.PACK_AB_MERGE_C R5, RZ, R100, RZ ;  /* 0x00000064ff05723e */ /* 0x001fc400048070ff */
[C---:B------:R-:W-:Y:S02]  /*7570*/  ISETP.LT.OR P4, PT, R33.reuse, 0x19, !P1 ;  /* 0x000000192100780c */ /* 0x040fe40004f81670 */
[----:B-1----:R-:W-:Y:S01]  /*7580*/  F2FP.SATFINITE.E4M3.F32.PACK_AB_MERGE_C R13, RZ, R96, RZ ;  /* 0x00000060ff0d723e */ /* 0x002fe200048070ff */
[----:B------:R0:W-:Y:S01]  /*7590*/  @!P6 STG.E.U8 desc[UR16][R6.64+0x11], R5 ;  /* 0x000011050600e986 */ /* 0x0001e2000c101110 */
[----:B------:R-:W-:-:S03]  /*75a0*/  ISETP.LT.OR P6, PT, R33, 0x1a, !P1 ;  /* 0x0000001a2100780c */ /* 0x000fc60004fc1670 */
[----:B------:R1:W-:Y:S01]  /*75b0*/  @!P2 STG.E.U8 desc[UR16][R10.64+0x19], R13 ;  /* 0x0000190d0a00a986 */ /* 0x0003e2000c101110 */
[----:B------:R-:W-:-:S03]  /*75c0*/  ISETP.LT.OR P2, PT, R33, 0x22, !P0 ;  /* 0x000000222100780c */ /* 0x000fc60004741670 */
[----:B------:R-:W-:Y:S01]  /*75d0*/  @!P5 STG.E.U8 desc[UR16][R10.64+0x18], R101 ;  /* 0x000018650a00d986 */ /* 0x000fe2000c101110 */
[C---:B------:R-:W-:Y:S02]  /*75e0*/  ISETP.LT.OR P5, PT, R33.reuse, 0x21, !P0 ;  /* 0x000000212100780c */ /* 0x040fe400047a1670 */
[----:B0-----:R-:W-:Y:S01]  /*75f0*/  F2FP.SATFINITE.E4M3.F32.PACK_AB_MERGE_C R5, RZ, R94, RZ ;  /* 0x0000005eff05723e */ /* 0x001fe200048070ff */
[----:B------:R-:W-:Y:S01]  /*7600*/  @!P4 STG.E.U8 desc[UR16][R6.64+0x18], R99 ;  /* 0x000018630600c986 */ /* 0x000fe2000c101110 */
        /* <DEDUP_REMOVED lines=25> */
[C---:B------:R-:W-:Y:S02]  /*77a0*/  ISETP.LT.OR P2, PT, R33.reuse, 0x39, !P0 ;  /* 0x000000392100780c */ /* 0x040fe40004741670 */
[C---:B------:R-:W-:Y:S01]  /*77b0*/  ISETP.LT.OR P0, PT, R33.reuse, 0x3a, !P0 ;  /* 0x0000003a2100780c */ /* 0x040fe20004701670 */
[----:B------:R1:W-:Y:S01]  /*77c0*/  @!P5 STG.E.U8 desc[UR16][R10.64+0x30], R89 ;  /* 0x000030590a00d986 */ /* 0x0003e2000c101110 */
[C---:B------:R-:W-:Y:S02]  /*77d0*/  ISETP.LT.OR P5, PT, R33.reuse, 0x39, !P1 ;  /* 0x000000392100780c */ /* 0x040fe40004fa1670 */
[----:B------:R-:W-:Y:S01]  /*77e0*/  ISETP.LT.OR P1, PT, R33, 0x3a, !P1 ;  /* 0x0000003a2100780c */ /* 0x000fe20004f21670 */
[----:B------:R1:W-:Y:S01]  /*77f0*/  @!P4 STG.E.U8 desc[UR16][R6.64+0x30], R23 ;  /* 0x000030170600c986 */ /* 0x0003e2000c101110 */
[----:B0-----:R-:W-:-:S05]  /*7800*/  F2FP.SATFINITE.E4M3.F32.PACK_AB_MERGE_C R5, RZ, R20, RZ ;  /* 0x00000014ff05723e */ /* 0x001fca00048070ff */
[----:B------:R1:W-:Y:S04]  /*7810*/  @!P6 STG.E.U8 desc[UR16][R6.64+0x31], R5 ;  /* 0x000031050600e986 */ /* 0x0003e8000c101110 */
[----:B------:R1:W-:Y:S04]  /*7820*/  @!P2 STG.E.U8 desc[UR16][R10.64+0x38], R17 ;  /* 0x000038110a00a986 */ /* 0x0003e8000c101110 */
[----:B------:R1:W-:Y:S04]  /*7830*/  @!P0 STG.E.U8 desc[UR16][R10.64+0x39], R13 ;  /* 0x0000390d0a008986 */ /* 0x0003e8000c101110 */
[----:B------:R1:W-:Y:S04]  /*7840*/  @!P5 STG.E.U8 desc[UR16][R6.64+0x38], R19 ;  /* 0x000038130600d986 */ /* 0x0003e8000c101110 */
[----:B------:R1:W-:Y:S02]  /*7850*/  @!P1 STG.E.U8 desc[UR16][R6.64+0x39], R15 ;  /* 0x0000390f06009986 */ /* 0x0003e4000c101110 */
.L_x_162:
[----:B------:R-:W-:Y:S05]  /*7860*/  BSYNC B0 ;  /* 0x0000000000007941 */ /* 0x000fea0003800000 */
.L_x_32:
[----:B------:R-:W-:Y:S01]  /*7870*/  ULDC UR6, c[0x0][0xc] ;  /* 0x0000030000067ab9 */ /* 0x000fe20000000800 */
[----:B------:R-:W-:Y:S01]  /*7880*/  ULDC UR7, c[0x0][0x10] ;  /* 0x0000040000077ab9 */ /* 0x000fe20000000800 */
[----:B01---5:R-:W0:Y:S01]  /*7890*/  LDC R5, c[0x0][0x14] ;  /* 0x00000500ff057b82 */ /* 0x023e220000000800 */
[----:B------:R-:W-:Y:S01]  /*78a0*/  UIMAD.WIDE.U32 UR6, UR6, UR7, URZ ;  /* 0x00000007060672a5 */ /* 0x000fe2000f8e003f */
[----:B------:R-:W-:Y:S01]  /*78b0*/  PRMT R6, RZ, 0x7610, R6 ;  /* 0x00007610ff067816 */ /* 0x000fe20000000006 */
[----:B------:R-:W-:-:S04]  /*78c0*/  IMAD.MOV.U32 R7, RZ, RZ, -0x1 ;  /* 0xffffffffff077424 */ /* 0x000fc800078e00ff */
[----:B0-----:R-:W-:-:S04]  /*78d0*/  IMAD.WIDE.U32 R2, R5, UR6, R2 ;  /* 0x0000000605027c25 */ /* 0x001fc8000f8e0002 */
[----:B------:R-:W-:Y:S01]  /*78e0*/  IMAD R5, R5, UR7, RZ ;  /* 0x0000000705057c24 */ /* 0x000fe2000f8e02ff */
[----:B------:R-:W-:Y:S02]  /*78f0*/  ULDC.64 UR6, c[0x0][0x650] ;  /* 0x0001940000067ab9 */ /* 0x000fe40000000a00 */
[----:B------:R-:W-:Y:S01]  /*7900*/  ISETP.GE.U32.AND P0, PT, R2, UR6, PT ;  /* 0x0000000602007c0c */ /* 0x000fe2000bf06070 */
[----:B------:R-:W-:Y:S02]  /*7910*/  IMAD.IADD R3, R3, 0x1, R5 ;  /* 0x0000000103037824 */ /* 0x000fe400078e0205 */
[----:B------:R-:W-:-:S03]  /*7920*/  IMAD.MOV.U32 R5, RZ, RZ, -0x1 ;  /* 0xffffffffff057424 */ /* 0x000fc600078e00ff */
[----:B------:R-:W-:-:S13]  /*7930*/  ISETP.GE.U32.AND.EX P0, PT, R3, UR7, PT, P0 ;  /* 0x0000000703007c0c */ /* 0x000fda000bf06100 */
[----:B------:R-:W-:Y:S05]  /*7940*/  @P0 BRA `(.L_x_163) ;  /* 0x0000000400600947 */ /* 0x000fea0003800000 */
[----:B------:R-:W0:Y:S01]  /*7950*/  S2R R20, SR_CTAID.X ;  /* 0x0000000000147919 */ /* 0x000e220000002500 */
[----:B------:R-:W1:Y:S01]  /*7960*/  LDC.64 R14, c[0x0][0x628] ;  /* 0x00018a00ff0e7b82 */ /* 0x000e620000000a00 */
[----:B------:R-:W-:Y:S01]  /*7970*/  ULDC UR6, c[0x0][0x150] ;  /* 0x0000540000067ab9 */ /* 0x000fe20000000800 */
[----:B--234-:R-:W-:Y:S01]  /*7980*/  IMAD.MOV.U32 R12, RZ, RZ, R2 ;  /* 0x000000ffff0c7224 */ /* 0x01cfe200078e0002 */
[----:B------:R-:W2:Y:S01]  /*7990*/  S2R R22, SR_CTAID.Y ;  /* 0x0000000000167919 */ /* 0x000ea20000002600 */
[----:B------:R-:W-:-:S04]  /*79a0*/  IMAD.MOV.U32 R13, RZ, RZ, R3 ;  /* 0x000000ffff0d7224 */ /* 0x000fc800078e0003 */
[----:B------:R-:W3:Y:S08]  /*79b0*/  LDC R23, c[0x0][0x144] ;  /* 0x00005100ff177b82 */ /* 0x000ef00000000800 */
[----:B------:R-:W4:Y:S08]  /*79c0*/  LDC R16, c[0x0][0x630] ;  /* 0x00018c00ff107b82 */ /* 0x000f300000000800 */
[----:B------:R-:W2:Y:S01]  /*79d0*/  LDC.64 R18, c[0x0][0x620] ;  /* 0x00018800ff127b82 */ /* 0x000ea20000000a00 */
[----:B-1----:R-:W-:-:S04]  /*79e0*/  ISETP.NE.U32.AND P0, PT, R14, RZ, PT ;  /* 0x000000ff0e00720c */ /* 0x002fc80003f05070 */
[----:B------:R-:W-:Y:S02]  /*79f0*/  ISETP.NE.AND.EX P0, PT, R15, RZ, PT, P0 ;  /* 0x000000ff0f00720c */ /* 0x000fe40003f05300 */
[----:B0-----:R-:W-:-:S05]  /*7a00*/  I2FP.F32.U32 R5, R20 ;  /* 0x0000001400057245 */ /* 0x001fca0000201000 */
[----:B------:R-:W-:-:S04]  /*7a10*/  FMUL R5, R5, UR6 ;  /* 0x0000000605057c20 */ /* 0x000fc80008400000 */
[----:B------:R0:W1:Y:S02]  /*7a20*/  F2I.U32.TRUNC.NTZ R21, R5 ;  /* 0x0000000500157305 */ /* 0x000064000020f000 */
[----:B---34-:R-:W-:Y:S05]  /*7a30*/  @!P0 BRA `(.L_x_164) ;  /* 0x0000000000288947 */ /* 0x018fea0003800000 */
[----:B0-----:R-:W0:Y:S02]  /*7a40*/  LDC R5, c[0x0][0x634] ;  /* 0x00018d00ff057b82 */ /* 0x001e240000000800 */
        /* <DEDUP_REMOVED lines=9> */
.L_x_164:
[-CC-:B------:R-:W-:Y:S01]  /*7ae0*/  SHF.R.U64 R17, R12, R16.reuse, R13.reuse ;  /* 0x000000100c117219 */ /* 0x180fe2000000120d */
[----:B------:R-:W3:Y:S01]  /*7af0*/  LDC.64 R28, c[0x0][0x640] ;  /* 0x00019000ff1c7b82 */ /* 0x000ee20000000a00 */
[----:B0-----:R-:W-:Y:S01]  /*7b00*/  SHF.R.U32.HI R5, RZ, R16, R13 ;  /* 0x00000010ff057219 */ /* 0x001fe2000001160d */
[----:B-1----:R-:W-:Y:S01]  /*7b10*/  IMAD.MOV R21, RZ, RZ, -R21 ;  /* 0x000000ffff157224 */ /* 0x002fe200078e0a15 */
[----:B------:R-:W-:Y:S01]  /*7b20*/  IADD3 R11, P0, RZ, -R17, RZ ;  /* 0x80000011ff0b7210 */ /* 0x000fe20007f1e0ff */
[----:B------:R-:W-:Y:S02]  /*7b30*/  ULDC UR6, c[0x0][0x154] ;  /* 0x0000550000067ab9 */ /* 0x000fe40000000800 */
[----:B------:R-:W-:Y:S02]  /*7b40*/  IMAD R23, R23, R21, R20 ;  /* 0x0000001517177224 */ /* 0x000fe400078e0214 */
[----:B------:R-:W0:Y:S01]  /*7b50*/  LDC R12, c[0x0][0x618] ;  /* 0x00018600ff0c7b82 */ /* 0x000e220000000800 */
[----:B------:R-:W-:-:S02]  /*7b60*/  IMAD.X R5, RZ, RZ, ~R5, P0 ;  /* 0x000000ffff057224 */ /* 0x000fc400000e0e05 */
[----:B--2---:R-:W-:-:S04]  /*7b70*/  IMAD.WIDE.U32 R6, R11, R18, R2 ;  /* 0x000000120b067225 */ /* 0x004fc800078e0002 */
[----:B------:R-:W-:Y:S01]  /*7b80*/  IMAD R10, R5, R18, RZ ;  /* 0x00000012050a7224 */ /* 0x000fe200078e02ff */
[----:B------:R-:W1:Y:S03]  /*7b90*/  LDC R24, c[0x0][0x608] ;  /* 0x00018200ff187b82 */ /* 0x000e660000000800 */
[----:B------:R-:W-:Y:S02]  /*7ba0*/  IMAD R5, R11, R19, R10 ;  /* 0x000000130b057224 */ /* 0x000fe400078e020a */
[----:B------:R-:W-:Y:S02]  /*7bb0*/  IMAD.MOV.U32 R11, RZ, RZ, 0x1 ;  /* 0x00000001ff0b7424 */ /* 0x000fe400078e00ff */
[----:B------:R-:W-:Y:S01]  /*7bc0*/  IMAD.IADD R5, R7, 0x1, R5 ;  /* 0x0000000107057824 */ /* 0x000fe200078e0205 */
[----:B------:R-:W2:Y:S01]  /*7bd0*/  LDC R26, c[0x0][0x658] ;  /* 0x00019600ff1a7b82 */ /* 0x000ea20000000800 */
[----:B------:R-:W-:-:S02]  /*7be0*/  I2FP.F32.U32 R7, R22 ;  /* 0x0000001600077245 */ /* 0x000fc40000201000 */
[----:B---3--:R-:W-:-:S03]  /*7bf0*/  ISETP.NE.U32.AND P0, PT, R28, RZ, PT ;  /* 0x000000ff1c00720c */ /* 0x008fc60003f05070 */
[----:B------:R-:W-:Y:S01]  /*7c00*/  FMUL R10, R7, UR6 ;  /* 0x00000006070a7c20 */ /* 0x000fe20008400000 */
[----:B------:R-:W-:Y:S01]  /*7c10*/  ISETP.NE.AND.EX P0, PT, R29, RZ, PT, P0 ;  /* 0x000000ff1d00720c */ /* 0x000fe20003f05300 */
[----:B------:R-:W3:Y:S01]  /*7c20*/  LDC R21, c[0x0][0x148] ;  /* 0x00005200ff157b82 */ /* 0x000ee20000000800 */
[-CC-:B0-----:R-:W-:Y:S01]  /*7c30*/  SHF.R.U64 R16, R6, R12.reuse, R5.reuse ;  /* 0x0000000c06107219 */ /* 0x181fe20000001205 */
[----:B------:R0:W4:Y:S01]  /*7c40*/  F2I.U32.TRUNC.NTZ R18, R10 ;  /* 0x0000000a00127305 */ /* 0x000122000020f000 */
[----:B------:R-:W-:Y:S01]  /*7c50*/  SHF.R.U32.HI R5, RZ, R12, R5 ;  /* 0x0000000cff057219 */ /* 0x000fe20000011605 */
[----:B------:R-:W-:-:S04]  /*7c60*/  IMAD.MOV.U32 R7, RZ, RZ, -0x1 ;  /* 0xffffffffff077424 */ /* 0x000fc800078e00ff */
[----:B------:R-:W0:Y:S01]  /*7c70*/  LDC R20, c[0x0][0x600] ;  /* 0x00018000ff147b82 */ /* 0x000e220000000800 */
[-CC-:B-1----:R-:W-:Y:S02]  /*7c80*/  SHF.R.U64 R14, R16, R24.reuse, R5.reuse ;  /* 0x00000018100e7219 */ /* 0x182fe40000001205 */
[----:B------:R-:W-:-:S05]  /*7c90*/  SHF.R.U32.HI R5, RZ, R24, R5 ;  /* 0x00000018ff057219 */ /* 0x000fca0000011605 */
[----:B------:R-:W1:Y:S01]  /*7ca0*/  LDC R27, c[0x0][0x648] ;  /* 0x00019200ff1b7b82 */ /* 0x000e620000000800 */
[-C--:B--2---:R-:W-:Y:S02]  /*7cb0*/  SHF.L.U32 R6, R7, R26.reuse, RZ ;  /* 0x0000001a07067219 */ /* 0x084fe400000006ff */
[-CC-:B------:R-:W-:Y:S02]  /*7cc0*/  SHF.R.U64 R19, R14, R26.reuse, R5.reuse ;  /* 0x0000001a0e137219 */ /* 0x180fe40000001205 */
[----:B------:R-:W-:Y:S02]  /*7cd0*/  SHF.R.U32.HI R7, RZ, R26, R5 ;  /* 0x0000001aff077219 */ /* 0x000fe40000011605 */
[----:B------:R-:W-:Y:S01]  /*7ce0*/  LOP3.LUT R25, RZ, R6, RZ, 0x33, !PT ;  /* 0x00000006ff197212 */ /* 0x000fe200078e33ff */
[----:B------:R-:W2:Y:S01]  /*7cf0*/  LDC R30, c[0x0][0x638] ;  /* 0x00018e00ff1e7b82 */ /* 0x000ea20000000800 */
[----:B------:R-:W-:Y:S01]  /*7d00*/  SHF.L.U32 R26, R11, R26, RZ ;  /* 0x0000001a0b1a7219 */ /* 0x000fe200000006ff */
[----:B------:R-:W-:-:S06]  /*7d10*/  IMAD.MOV.U32 R6, RZ, RZ, R19 ;  /* 0x000000ffff067224 */ /* 0x000fcc00078e0013 */
[----:B------:R-:W0:Y:S01]  /*7d20*/  LDC R31, c[0x0][0x610] ;  /* 0x00018400ff1f7b82 */ /* 0x000e220000000800 */
[----:B----4-:R-:W-:Y:S05]  /*7d30*/  @!P0 BRA `(.L_x_165) ;  /* 0x0000000000288947 */ /* 0x010fea0003800000 */
[----:B------:R-:W4:Y:S02]  /*7d40*/  LDC R6, c[0x0][0x64c] ;  /* 0x00019300ff067b82 */ /* 0x000f240000000800 */
[----:B----4-:R-:W-:-:S05]  /*7d50*/  IADD3 R5, P0, R19, R6, RZ ;  /* 0x0000000613057210 */ /* 0x010fca0007f1e0ff */
[----:B------:R-:W-:-:S04]  /*7d60*/  IMAD.X R15, RZ, RZ, R7, P0 ;  /* 0x000000ffff0f7224 */ /* 0x000fc800000e0607 */
[----:B------:R-:W-:-:S04]  /*7d70*/  IMAD.WIDE.U32 R6, R15, R28, RZ ;  /* 0x0000001c0f067225 */ /* 0x000fc800078e00ff */
[----:B0-----:R-:W-:-:S04]  /*7d80*/  IMAD.WIDE.U32 R10, P0, R5, R29, R6 ;  /* 0x0000001d050a7225 */ /* 0x001fc80007800006 */
[----:B------:R-:W-:-:S04]  /*7d90*/  IMAD.WIDE.U32 R6, R5, R28, RZ ;  /* 0x0000001c05067225 */ /* 0x000fc800078e00ff */
[----:B------:R-:W-:Y:S01]  /*7da0*/  IMAD.X R13, RZ, RZ, RZ, P0 ;  /* 0x000000ffff0d7224 */ /* 0x000fe200000e06ff */
[----:B------:R-:W-:Y:S01]  /*7db0*/  IADD3 RZ, P0, R7, R10, RZ ;  /* 0x0000000a07ff7210 */ /* 0x000fe20007f1e0ff */
[----:B------:R-:W-:-:S04]  /*7dc0*/  IMAD.MOV.U32 R12, RZ, RZ, R11 ;  /* 0x000000ffff0c7224 */ /* 0x000fc800078e000b */
[----:B------:R-:W-:-:S08]  /*7dd0*/  IMAD.WIDE.U32.X R6, R15, R29, R12, P0 ;  /* 0x0000001d0f067225 */ /* 0x000fd000000e040c */
.L_x_165:
[----:B-1----:R-:W-:Y:S01]  /*7de0*/  SHF.R.U64 R5, R6, R27, R7 ;  /* 0x0000001b06057219 */ /* 0x002fe20000001207 */
[----:B0-----:R-:W-:Y:S01]  /*7df0*/  VIADD R7, R20, 0xffffffff ;  /* 0xffffffff14077836 */ /* 0x001fe20000000000 */
[----:B------:R-:W-:Y:S01]  /*7e00*/  LOP3.LUT R32, R14, R25, RZ, 0xc0, !PT ;  /* 0x000000190e207212 */ /* 0x000fe200078ec0ff */
[----:B------:R-:W-:Y:S02]  /*7e10*/  IMAD.MOV R18, RZ, RZ, -R18 ;  /* 0x000000ffff127224 */ /* 0x000fe400078e0a12 */
[----:B------:R-:W-:Y:S01]  /*7e20*/  IMAD.MOV R6, RZ, RZ, -R5 ;  /* 0x000000ffff067224 */ /* 0x000fe200078e0a05 */
[----:B------:R-:W-:Y:S01]  /*7e30*/  LOP3.LUT R16, R16, R7, RZ, 0xc0, !PT ;  /* 0x0000000710107212 */ /* 0x000fe200078ec0ff */
[----:B------:R-:W-:Y:S02]  /*7e40*/  IMAD R32, R26, R5, R32 ;  /* 0x000000051a207224 */ /* 0x000fe400078e0220 */
[----:B---3--:R-:W-:Y:S02]  /*7e50*/  @P3 IMAD R23, R21, R18, R22 ;  /* 0x0000001215173224 */ /* 0x008fe400078e0216 */
[----:B--2---:R-:W-:-:S02]  /*7e60*/  IMAD R5, R6, R30, R19 ;  /* 0x0000001e06057224 */ /* 0x004fc400078e0213 */
[----:B------:R-:W-:Y:S02]  /*7e70*/  IMAD R32, R32, R31, R23 ;  /* 0x0000001f20207224 */ /* 0x000fe400078e0217 */
[----:B------:R-:W-:Y:S02]  /*7e80*/  IMAD R5, R5, R20, R16 ;  /* 0x0000001405057224 */ /* 0x000fe400078e0210 */
[----:B------:R-:W-:-:S03]  /*7e90*/  IMAD.MOV.U32 R6, RZ, RZ, 0x1 ;  /* 0x00000001ff067424 */ /* 0x000fc600078e00ff */
[----:B------:R-:W-:Y:S02]  /*7ea0*/  SEL R7, R5, R32, !P3 ;  /* 0x0000002005077207 */ /* 0x000fe40005800000 */
[----:B------:R-:W-:Y:S01]  /*7eb0*/  SEL R32, R32, R5, !P3 ;  /* 0x0000000520207207 */ /* 0x000fe20005800000 */
[----:B------:R-:W-:-:S07]  /*7ec0*/  IMAD.MOV.U32 R5, RZ, RZ, R17 ;  /* 0x000000ffff057224 */ /* 0x000fce00078e0011 */
.L_x_163:
[----:B------:R-:W-:Y:S01]  /*7ed0*/  LOP3.LUT P0, RZ, R6, 0xff, RZ, 0xc0, !PT ;  /* 0x000000ff06ff7812 */ /* 0x000fe2000780c0ff */
[----:B------:R-:W-:-:S12]  /*7ee0*/  IMAD.MOV.U32 R6, RZ, RZ, R32 ;  /* 0x000000ffff067224 */ /* 0x000fd800078e0020 */
[----:B------:R-:W-:Y:S05]  /*7ef0*/  @P0 BRA `(.L_x_166) ;  /* 0xffffff9000a40947 */ /* 0x000fea000383ffff */
[----:B------:R-:W-:Y:S05]  /*7f00*/  EXIT ;  /* 0x000000000000794d */ /* 0x000fea0003800000 */
.L_x_4:
[----:B0-----:R-:W-:Y:S01]  /*7f10*/  ULDC.64 UR4, c[0x0][0x650] ;  /* 0x0001940000047ab9 */ /* 0x001fe20000000a00 */
        /* <DEDUP_REMOVED lines=25> */
.L_x_168:
[--C-:B------:R-:W-:Y:S01]  /*80b0*/  SHF.R.U64 R16, R14, R18, R15.reuse ;  /* 0x000000120e107219 */ /* 0x100fe2000000120f */
[----:B------:R-:W0:Y:S01]  /*80c0*/  LDC R22, c[0x0][0x618] ;  /* 0x00018600ff167b82 */ /* 0x000e220000000800 */
[----:B------:R-:W-:Y:S01]  /*80d0*/  I2FP.F32.U32 R7, R8 ;  /* 0x0000000800077245 */ /* 0x000fe20000201000 */
[----:B------:R-:W-:Y:S01]  /*80e0*/  ULDC UR4, c[0x0][0x150] ;  /* 0x0000540000047ab9 */ /* 0x000fe20000000800 */
[----:B------:R-:W-:Y:S02]  /*80f0*/  SHF.R.U32.HI R6, RZ, R18, R15 ;  /* 0x00000012ff067219 */ /* 0x000fe4000001160f */
[----:B------:R-:W-:Y:S01]  /*8100*/  IADD3 R9, P0, RZ, -R16, RZ ;  /* 0x80000010ff097210 */ /* 0x000fe20007f1e0ff */
[----:B------:R-:W-:Y:S01]  /*8110*/  FMUL R13, R7, UR4 ;  /* 0x00000004070d7c20 */ /* 0x000fe20008400000 */
[----:B------:R-:W-:Y:S01]  /*8120*/  ULDC UR4, c[0x0][0x154] ;  /* 0x0000550000047ab9 */ /* 0x000fe20000000800 */
[----:B------:R-:W1:Y:S02]  /*8130*/  LDC.64 R24, c[0x0][0x640] ;  /* 0x00019000ff187b82 */ /* 0x000e640000000a00 */
[----:B------:R-:W-:-:S02]  /*8140*/  IMAD.X R11, RZ, RZ, ~R6, P0 ;  /* 0x000000ffff0b7224 */ /* 0x000fc400000e0e06 */
[----:B------:R-:W2:Y:S01]  /*8150*/  F2I.U32.TRUNC.NTZ R13, R13 ;  /* 0x0000000d000d7305 */ /* 0x000ea2000020f000 */
[----:B------:R-:W-:-:S03]  /*8160*/  IMAD.WIDE.U32 R6, R9, R20, R2 ;  /* 0x0000001409067225 */ /* 0x000fc600078e0002 */
[----:B------:R-:W3:Y:S01]  /*8170*/  LDC R15, c[0x0][0x144] ;  /* 0x00005100ff0f7b82 */ /* 0x000ee20000000800 */
[----:B------:R-:W-:-:S04]  /*8180*/  IMAD R12, R11, R20, RZ ;  /* 0x000000140b0c7224 */ /* 0x000fc800078e02ff */
[----:B------:R-:W-:Y:S02]  /*8190*/  IMAD R9, R9, R21, R12 ;  /* 0x0000001509097224 */ /* 0x000fe400078e020c */
[----:B------:R-:W-:Y:S01]  /*81a0*/  IMAD.MOV.U32 R12, RZ, RZ, -0x1 ;  /* 0xffffffffff0c7424 */ /* 0x000fe200078e00ff */
[----:B------:R-:W4:Y:S01]  /*81b0*/  LDC R18, c[0x0][0x608] ;  /* 0x00018200ff127b82 */ /* 0x000f220000000800 */
[----:B------:R-:W-:Y:S01]  /*81c0*/  IMAD.IADD R7, R7, 0x1, R9 ;  /* 0x0000000107077824 */ /* 0x000fe200078e0209 */
[----:B------:R-:W-:-:S04]  /*81d0*/  I2FP.F32.U32 R9, R10 ;  /* 0x0000000a00097245 */ /* 0x000fc80000201000 */
[-C--:B0-----:R-:W-:Y:S01]  /*81e0*/  SHF.R.U64 R14, R6, R22.reuse, R7 ;  /* 0x00000016060e7219 */ /* 0x081fe20000001207 */
[----:B--2---:R-:W-:Y:S01]  /*81f0*/  IMAD.MOV R6, RZ, RZ, -R13 ;  /* 0x000000ffff067224 */ /* 0x004fe200078e0a0d */
[----:B------:R-:W0:Y:S01]  /*8200*/  LDC R11, c[0x0][0x658] ;  /* 0x00019600ff0b7b82 */ /* 0x000e220000000800 */
[----:B-1----:R-:W-:Y:S01]  /*8210*/  ISETP.NE.U32.AND P0, PT, R24, RZ, PT ;  /* 0x000000ff1800720c */ /* 0x002fe20003f05070 */
[----:B------:R-:W-:Y:S01]  /*8220*/  FMUL R9, R9, UR4 ;  /* 0x0000000409097c20 */ /* 0x000fe20008400000 */
[----:B------:R-:W-:Y:S02]  /*8230*/  SHF.R.U32.HI R7, RZ, R22, R7 ;  /* 0x00000016ff077219 */ /* 0x000fe40000011607 */
[----:B------:R-:W-:-:S03]  /*8240*/  ISETP.NE.AND.EX P0, PT, R25, RZ, PT, P0 ;  /* 0x000000ff1900720c */ /* 0x000fc60003f05300 */
[----:B------:R-:W1:Y:S01]  /*8250*/  LDC R21, c[0x0][0x148] ;  /* 0x00005200ff157b82 */ /* 0x000e620000000800 */
[----:B---3--:R-:W-:Y:S02]  /*8260*/  IMAD R22, R15, R6, R8 ;  /* 0x000000060f167224 */ /* 0x008fe400078e0208 */
[----:B------:R-:W-:-:S05]  /*8270*/  IMAD.MOV.U32 R8, RZ, RZ, 0x1 ;  /* 0x00000001ff087424 */ /* 0x000fca00078e00ff */
[----:B------:R-:W2:Y:S01]  /*8280*/  LDC R20, c[0x0][0x600] ;  /* 0x00018000ff147b82 */ /* 0x000ea20000000800 */
[-CC-:B----4-:R-:W-:Y:S02]  /*8290*/  SHF.R.U64 R17, R14, R18.reuse, R7.reuse ;  /* 0x000000120e117219 */ /* 0x190fe40000001207 */
[----:B------:R-:W-:Y:S02]  /*82a0*/  SHF.R.U32.HI R6, RZ, R18, R7 ;  /* 0x00000012ff067219 */ /* 0x000fe40000011607 */
[----:B------:R3:W4:Y:S03]  /*82b0*/  F2I.U32.TRUNC.NTZ R18, R9 ;  /* 0x0000000900127305 */ /* 0x000726000020f000 */
[----:B------:R-:W1:Y:S01]  /*82c0*/  LDC R23, c[0x0][0x648] ;  /* 0x00019200ff177b82 */ /* 0x000e620000000800 */
[-C--:B0-----:R-:W-:Y:S02]  /*82d0*/  SHF.R.U64 R19, R17, R11.reuse, R6 ;  /* 0x0000000b11137219 */ /* 0x081fe40000001206 */
[----:B------:R-:W-:-:S02]  /*82e0*/  SHF.L.U32 R12, R12, R11, RZ ;  /* 0x0000000b0c0c7219 */ /* 0x000fc400000006ff */
[-C--:B------:R-:W-:Y:S01]  /*82f0*/  SHF.R.U32.HI R7, RZ, R11.reuse, R6 ;  /* 0x0000000bff077219 */ /* 0x080fe20000011606 */
[----:B------:R-:W-:Y:S01]  /*8300*/  IMAD.MOV.U32 R6, RZ, RZ, R19 ;  /* 0x000000ffff067224 */ /* 0x000fe200078e0013 */
[----:B------:R-:W-:Y:S01]  /*8310*/  SHF.L.U32 R27, R8, R11, RZ ;  /* 0x0000000b081b7219 */ /* 0x000fe200000006ff */
[----:B------:R-:W0:Y:S01]  /*8320*/  LDC R26, c[0x0][0x638] ;  /* 0x00018e00ff1a7b82 */ /* 0x000e220000000800 */
[----:B------:R-:W-:-:S07]  /*8330*/  LOP3.LUT R28, RZ, R12, RZ, 0x33, !PT ;  /* 0x0000000cff1c7212 */ /* 0x000fce00078e33ff */
[----:B------:R-:W0:Y:S01]  /*8340*/  LDC R29, c[0x0][0x610] ;  /* 0x00018400ff1d7b82 */ /* 0x000e220000000800 */
[----:B---34-:R-:W-:Y:S05]  /*8350*/  @!P0 BRA `(.L_x_169) ;  /* 0x0000000000288947 */ /* 0x018fea0003800000 */
        /* <DEDUP_REMOVED lines=10> */
.L_x_169:
[----:B-1----:R-:W-:Y:S01]  /*8400*/  SHF.R.U64 R7, R6, R23, R7 ;  /* 0x0000001706077219 */ /* 0x002fe20000001207 */
[----:B--2---:R-:W-:Y:S01]  /*8410*/  VIADD R9, R20, 0xffffffff ;  /* 0xffffffff14097836 */ /* 0x004fe20000000000 */
[----:B------:R-:W-:Y:S01]  /*8420*/  LOP3.LUT R6, R17, R28, RZ, 0xc0, !PT ;  /* 0x0000001c11067212 */ /* 0x000fe200078ec0ff */
[----:B------:R-:W-:Y:S02]  /*8430*/  IMAD.MOV R18, RZ, RZ, -R18 ;  /* 0x000000ffff127224 */ /* 0x000fe400078e0a12 */
[----:B------:R-:W-:Y:S02]  /*8440*/  IMAD.MOV R8, RZ, RZ, -R7 ;  /* 0x000000ffff087224 */ /* 0x000fe400078e0a07 */
[----:B------:R-:W-:Y:S01]  /*8450*/  IMAD R11, R27, R7, R6 ;  /* 0x000000071b0b7224 */ /* 0x000fe200078e0206 */
[----:B------:R-:W-:Y:S01]  /*8460*/  LOP3.LUT R7, R14, R9, RZ, 0xc0, !PT ;  /* 0x000000090e077212 */ /* 0x000fe200078ec0ff */
[----:B------:R-:W-:Y:S02]  /*8470*/  @P3 IMAD R22, R21, R18, R10 ;  /* 0x0000001215163224 */ /* 0x000fe400078e020a */
[----:B0-----:R-:W-:-:S02]  /*8480*/  IMAD R6, R8, R26, R19 ;  /* 0x0000001a08067224 */ /* 0x001fc400078e0213 */
[----:B------:R-:W-:Y:S02]  /*8490*/  IMAD R11, R11, R29, R22 ;  /* 0x0000001d0b0b7224 */ /* 0x000fe400078e0216 */
[----:B------:R-:W-:Y:S02]  /*84a0*/  IMAD R6, R6, R20, R7 ;  /* 0x0000001406067224 */ /* 0x000fe400078e0207 */
[----:B------:R-:W-:-:S03]  /*84b0*/  IMAD.MOV.U32 R8, RZ, RZ, 0x1 ;  /* 0x00000001ff087424 */ /* 0x000fc600078e00ff */
[----:B------:R-:W-:Y:S02]  /*84c0*/  SEL R14, R6, R11, !P3 ;  /* 0x0000000b060e7207 */ /* 0x000fe40005800000 */
[----:B------:R-:W-:Y:S01]  /*84d0*/  SEL R11, R11, R6, !P3 ;  /* 0x000000060b0b7207 */ /* 0x000fe20005800000 */
[----:B------:R-:W-:Y:S01]  /*84e0*/  IMAD.MOV.U32 R6, RZ, RZ, R16 ;  /* 0x000000ffff067224 */ /* 0x000fe200078e0010 */
[----:B------:R-:W-:-:S07]  /*84f0*/  PRMT R7, R8, 0x7610, R7 ;  /* 0x0000761008077816 */ /* 0x000fce0000000007 */
.L_x_167:
[----:B------:R-:W-:-:S08]  /*8500*/  NOP ;  /* 0x0000000000007918 */ /* 0x000fd00000000000 */
[----:B------:R-:W0:-:S00]  /*8510*/  USETMAXREG.DEALLOC.CTAPOOL 0x28 ;  /* 0x00000028000079c8 */ /* 0x000e0000080e0500 */
[----:B0-----:R-:W-:-:S13]  /*8520*/  ISETP.NE.AND P0, PT, R5, RZ, PT ;  /* 0x000000ff0500720c */ /* 0x001fda0003f05270 */
[----:B------:R-:W-:Y:S05]  /*8530*/  @P0 EXIT ;  /* 0x000000000000094d */ /* 0x000fea0003800000 */
[----:B------:R-:W-:Y:S01]  /*8540*/  LOP3.LUT P0, RZ, R7, 0xff, RZ, 0xc0, !PT ;  /* 0x000000ff07ff7812 */ /* 0x000fe2000780c0ff */
[----:B------:R-:W-:Y:S02]  /*8550*/  IMAD.MOV.U32 R5, RZ, RZ, 0x1 ;  /* 0x00000001ff057424 */ /* 0x000fe400078e00ff */
[----:B------:R-:W-:-:S10]  /*8560*/  IMAD.MOV.U32 R13, RZ, RZ, RZ ;  /* 0x000000ffff0d7224 */ /* 0x000fd400078e00ff */
[----:B------:R-:W-:Y:S05]  /*8570*/  @!P0 BRA `(.L_x_170) ;  /* 0x0000000c00308947 */ /* 0x000fea0003800000 */
[----:B------:R-:W0:Y:S01]  /*8580*/  LDC R5, c[0x0][0x28c] ;  /* 0x0000a300ff057b82 */ /* 0x000e220000000800 */
[----:B------:R-:W-:Y:S01]  /*8590*/  ULDC UR5, c[0x0][0x600] ;  /* 0x0001800000057ab9 */ /* 0x000fe20000000800 */
[----:B------:R-:W-:Y:S01]  /*85a0*/  ULDC UR4, c[0x0][0xc] ;  /* 0x0000030000047ab9 */ /* 0x000fe20000000800 */
[----:B------:R-:W-:Y:S01]  /*85b0*/  UIADD3 UR16, UR5, -0x1, URZ ;  /* 0xffffffff05107890 */ /* 0x000fe2000fffe03f */
[C---:B------:R-:W-:Y:S01]  /*85c0*/  LOP3.LUT P2, RZ, R0.reuse, 0x7f, RZ, 0xc0, !PT ;  /* 0x0000007f00ff7812 */ /* 0x040fe2000784c0ff */
[----:B------:R-:W-:Y:S01]  /*85d0*/  ULDC UR6, c[0x0][0x658] ;  /* 0x0001960000067ab9 */ /* 0x000fe20000000800 */
[----:B------:R-:W-:Y:S01]  /*85e0*/  ULDC UR5, c[0x0][0x10] ;  /* 0x0000040000057ab9 */ /* 0x000fe20000000800 */
[----:B------:R-:W-:Y:S01]  /*85f0*/  UMOV UR7, 0xffffffff ;  /* 0xffffffff00077882 */ /* 0x000fe20000000000 */
[----:B------:R-:W-:Y:S01]  /*8600*/  UMOV UR8, 0x1 ;  /* 0x0000000100087882 */ /* 0x000fe20000000000 */
[----:B------:R-:W-:Y:S01]  /*8610*/  UIMAD.WIDE.U32 UR4, UR4, UR5, URZ ;  /* 0x00000005040472a5 */ /* 0x000fe2000f8e003f */
[----:B------:R-:W-:Y:S01]  /*8620*/  LOP3.LUT P0, RZ, R0, 0x1f, RZ, 0xc0, !PT ;  /* 0x0000001f00ff7812 */ /* 0x000fe2000780c0ff */
[----:B------:R-:W-:Y:S01]  /*8630*/  USHF.L.U32 UR7, UR7, UR6, URZ ;  /* 0x0000000607077299 */ /* 0x000fe2000800063f */
[----:B------:R-:W-:Y:S01]  /*8640*/  BSSY B0, `(.L_x_170) ;  /* 0x00000bf000007945 */ /* 0x000fe20003800000 */
[----:B------:R-:W-:Y:S01]  /*8650*/  USHF.L.U32 UR18, UR8, UR6, URZ ;  /* 0x0000000608127299 */ /* 0x000fe2000800063f */
[----:B------:R-:W-:Y:S01]  /*8660*/  IMAD.MOV.U32 R15, RZ, RZ, 0x1 ;  /* 0x00000001ff0f7424 */ /* 0x000fe200078e00ff */
[----:B------:R-:W-:Y:S01]  /*8670*/  LOP3.LUT R16, R4, 0x2, RZ, 0xfc, !PT ;  /* 0x0000000204107812 */ /* 0x000fe200078efcff */
[----:B------:R-:W-:Y:S01]  /*8680*/  ULDC UR6, c[0x0][0x14] ;  /* 0x0000050000067ab9 */ /* 0x000fe20000000800 */
[----:B------:R-:W-:Y:S01]  /*8690*/  PLOP3.LUT P0, PT, P0, P2, PT, 0x8a, 0x0 ;  /* 0x000000000000781c */ /* 0x000fe20000705172 */
[----:B------:R-:W-:Y:S01]  /*86a0*/  UIMAD.WIDE.U32 UR20, UR4, UR6, URZ ;  /* 0x00000006041472a5 */ /* 0x000fe2000f8e003f */
[----:B------:R-:W-:Y:S01]  /*86b0*/  IMAD.MOV.U32 R13, RZ, RZ, RZ ;  /* 0x000000ffff0d7224 */ /* 0x000fe200078e00ff */
[----:B------:R-:W-:-:S02]  /*86c0*/  UIMAD UR13, UR5, UR6, URZ ;  /* 0x00000006050d72a4 */ /* 0x000fc4000f8e023f */
[----:B------:R-:W-:Y:S01]  /*86d0*/  ULOP3.LUT UR17, URZ, UR7, URZ, 0x33, !UPT ;  /* 0x000000073f117292 */ /* 0x000fe2000f8e333f */
[----:B0-----:R-:W-:Y:S01]  /*86e0*/  VIADD R5, R5, 0x1f ;  /* 0x0000001f05057836 */ /* 0x001fe20000000000 */
[----:B------:R-:W-:Y:S01]  /*86f0*/  UIADD3 UR13, UR21, UR13, URZ ;  /* 0x0000000d150d7290 */ /* 0x000fe2000fffe03f */
[----:B------:R-:W-:-:S03]  /*8700*/  ULDC.64 UR22, c[0x0][0x198] ;  /* 0x0000660000167ab9 */ /* 0x000fc60000000a00 */
[----:B------:R-:W-:-:S04]  /*8710*/  SHF.R.S32.HI R8, RZ, 0x1f, R5 ;  /* 0x0000001fff087819 */ /* 0x000fc80000011405 */
[----:B------:R-:W-:Y:S01]  /*8720*/  LEA.HI R8, R8, R5, RZ, 0x5 ;  /* 0x0000000508087211 */ /* 0x000fe200078f28ff */
[----:B------:R-:W-:-:S03]  /*8730*/  IMAD.MOV.U32 R5, RZ, RZ, 0x1 ;  /* 0x00000001ff057424 */ /* 0x000fc600078e00ff */
[----:B------:R-:W-:-:S05]  /*8740*/  SHF.R.S32.HI R12, RZ, 0x5, R8 ;  /* 0x00000005ff0c7819 */ /* 0x000fca0000011408 */
[----:B------:R-:W-:-:S07]  /*8750*/  VIADD R0, R12, 0x1 ;  /* 0x000000010c007836 */ /* 0x000fce0000000000 */
.L_x_182:
[----:B------:R-:W-:-:S03]  /*8760*/  UMOV UR4, 0xffffffff ;  /* 0xffffffff00047882 */ /* 0x000fc60000000000 */
[----:B------:R-:W-:Y:S05]  /*8770*/  BRA.DIV UR4, `(.L_x_171) ;  /* 0x0000001a04287947 */ /* 0x000fea000b800000 */
[----:B------:R-:W-:-:S13]  /*8780*/  ELECT P1, URZ, PT ;  /* 0x00000000003f782f */ /* 0x000fda0003820000 */
.L_x_211:
[----:B------:R-:W0:Y:S01]  /*8790*/  LDC R7, c[0x0][0x28c] ;  /* 0x0000a300ff077b82 */ /* 0x000e220000000800 */
[----:B------:R-:W-:Y:S01]  /*87a0*/  BSSY B1, `(.L_x_172) ;  /* 0x0000037000017945 */ /* 0x000fe20003800000 */
[----:B0-----:R-:W-:-:S13]  /*87b0*/  ISETP.LT.OR P1, PT, R7, 0x1, !P1 ;  /* 0x000000010700780c */ /* 0x001fda0004f21670 */
[----:B------:R-:W-:Y:S05]  /*87c0*/  @P1 BRA `(.L_x_173) ;  /* 0x0000000000d01947 */ /* 0x000fea0003800000 */
[----:B------:R-:W-:Y:S02]  /*87d0*/  IMAD.SHL.U32 R14, R14, 0x40, RZ ;  /* 0x000000400e0e7824 */ /* 0x000fe400078e00ff */
[----:B------:R-:W-:Y:S02]  /*87e0*/  IMAD.SHL.U32 R17, R11, 0x100, RZ ;  /* 0x000001000b117824 */ /* 0x000fe400078e00ff */
[----:B------:R-:W-:Y:S02]  /*87f0*/  IMAD.MOV.U32 R20, RZ, RZ, RZ ;  /* 0x000000ffff147224 */ /* 0x000fe400078e00ff */
[----:B------:R-:W-:Y:S02]  /*8800*/  IMAD.MOV.U32 R7, RZ, RZ, R0 ;  /* 0x000000ffff077224 */ /* 0x000fe400078e0000 */
[----:B------:R-:W-:Y:S02]  /*8810*/  IMAD.MOV.U32 R8, RZ, RZ, R5 ;  /* 0x000000ffff087224 */ /* 0x000fe400078e0005 */
[----:B------:R-:W-:-:S07]  /*8820*/  IMAD.MOV.U32 R9, RZ, RZ, R13 ;  /* 0x000000ffff097224 */ /* 0x000fce00078e000d */
.L_x_177:
[----:B------:R-:W0:Y:S01]  /*8830*/  S2R R11, SR_CgaCtaId ;  /* 0x00000000000b7919 */ /* 0x000e220000008800 */
[----:B------:R-:W-:-:S04]  /*8840*/  MOV R10, 0x400 ;  /* 0x00000400000a7802 */ /* 0x000fc80000000f00 */
[----:B0-----:R-:W-:Y:S02]  /*8850*/  LEA R18, R11, R10, 0x18 ;  /* 0x0000000a0b127211 */ /* 0x001fe400078ec0ff */
[----:B------:R-:W-:Y:S01]  /*8860*/  SHF.L.U32 R10, R8, 0x1f, RZ ;  /* 0x0000001f080a7819 */ /* 0x000fe200000006ff */
[----:B------:R-:W0:Y:S02]  /*8870*/  @!P2 LDC R11, c[0x0][0x500] ;  /* 0x00014000ff0bab82 */ /* 0x000e240000000800 */
[----:B------:R-:W-:-:S04]  /*8880*/  IMAD R19, R9, 0x8, R18 ;  /* 0x0000000809137824 */ /* 0x000fc800078e0212 */
[----:B------:R-:W1:Y:S02]  /*8890*/  SYNCS.PHASECHK.TRANS64.TRYWAIT P1, [R19+URZ+0xb0], R10 ;  /* 0x0000b00a130075a7 */ /* 0x000e64000802017f */
[----:B-1----:R-:W-:Y:S05]  /*88a0*/  @!P1 BRA `(.L_x_174) ;  /* 0x0000001400fc9947 */ /* 0x002fea0003800000 */
.L_x_212:
[----:B-1----:R-:W-:Y:S01]  /*88b0*/  PRMT R10, R16, 0x9910, RZ ;  /* 0x00009910100a7816 */ /* 0x002fe200000000ff */
[----:B0-----:R0:W-:Y:S03]  /*88c0*/  @!P2 SYNCS.ARRIVE.TRANS64 RZ, [R19+URZ], R11 ;  /* 0x0000000b13ffa9a7 */ /* 0x0011e6000800003f */
[----:B------:R-:W-:-:S13]  /*88d0*/  ISETP.NE.AND P1, PT, R10, 0x2, PT ;  /* 0x000000020a00780c */ /* 0x000fda0003f25270 */
[----:B0-----:R-:W-:Y:S05]  /*88e0*/  @P1 BRA `(.L_x_175) ;  /* 0x0000000000041947 */ /* 0x001fea0003800000 */
[----:B------:R-:W-:Y:S01]  /*88f0*/  BPT.TRAP 0x1 ;  /* 0x000000040000795c */ /* 0x000fe20000300000 */
.L_x_175:
[----:B------:R-:W-:Y:S05]  /*8900*/  @P0 BRA `(.L_x_176) ;  /* 0x0000000000040947 */ /* 0x000fea0003800000 */
[----:B------:R-:W-:Y:S01]  /*8910*/  BPT.TRAP 0x1 ;  /* 0x000000040000795c */ /* 0x000fe20000300000 */
.L_x_176:
[--C-:B------:R-:W-:Y:S01]  /*8920*/  IMAD R10, R9, 0x2000, R18.reuse ;  /* 0x00002000090a7824 */ /* 0x100fe200078e0212 */
[----:B------:R-:W-:Y:S01]  /*8930*/  R2UR UR9, R19 ;  /* 0x00000000130972ca */ /* 0x000fe200000e0000 */
[----:B------:R-:W-:Y:S01]  /*8940*/  IMAD R18, R9, 0x800, R18 ;  /* 0x0000080009127824 */ /* 0x000fe200078e0212 */
[----:B------:R-:W-:Y:S01]  /*8950*/  UIADD3 UR4, UP0, UR22, 0xf0, URZ ;  /* 0x000000f016047890 */ /* 0x000fe2000ff1e03f */
[----:B------:R-:W-:Y:S01]  /*8960*/  VIADD R7, R7, 0xffffffff ;  /* 0xffffffff07077836 */ /* 0x000fe20000000000 */
[----:B------:R-:W-:Y:S01]  /*8970*/  R2UR UR5, R10 ;  /* 0x000000000a0572ca */ /* 0x000fe200000e0000 */
[----:B------:R-:W-:Y:S01]  /*8980*/  UIADD3 UR24, UP1, UR22, 0x1f0, URZ ;  /* 0x000001f016187890 */ /* 0x000fe2000ff3e03f */
[----:B------:R-:W-:Y:S01]  /*8990*/  R2UR UR8, R18 ;  /* 0x00000000120872ca */ /* 0x000fe200000e0000 */
[----:B------:R-:W-:Y:S01]  /*89a0*/  VIADD R9, R9, 0x1 ;  /* 0x0000000109097836 */ /* 0x000fe20000000000 */
[----:B------:R-:W-:Y:S01]  /*89b0*/  R2UR UR11, R17 ;  /* 0x00000000110b72ca */ /* 0x000fe200000e0000 */
[----:B------:R-:W-:Y:S01]  /*89c0*/  UIADD3.X UR25, URZ, UR23, URZ, UP1, !UPT ;  /* 0x000000173f197290 */ /* 0x000fe20008ffe43f */
[----:B------:R-:W-:Y:S01]  /*89d0*/  R2UR UR10, R20 ;  /* 0x00000000140a72ca */ /* 0x000fe200000e0000 */
[----:B------:R-:W-:Y:S01]  /*89e0*/  UMOV UR6, 0x0 ;  /* 0x0000000000067882 */ /* 0x000fe20000000000 */
[----:B------:R-:W-:Y:S01]  /*89f0*/  R2UR UR12, R6 ;  /* 0x00000000060c72ca */ /* 0x000fe200000e0000 */
[----:B------:R-:W-:Y:S01]  /*8a00*/  UMOV UR7, 0x10000000 ;  /* 0x1000000000077882 */ /* 0x000fe20000000000 */
[----:B------:R-:W-:Y:S01]  /*8a10*/  R2UR UR19, R14 ;  /* 0x000000000e1372ca */ /* 0x000fe200000e0000 */
[----:B------:R-:W-:Y:S01]  /*8a20*/  VIADD R20, R20, 0x20 ;  /* 0x0000002014147836 */ /* 0x000fe20000000000 */
[----:B------:R-:W-:Y:S01]  /*8a30*/  ISETP.GT.AND P4, PT, R7, 0x1, PT ;  /* 0x000000010700780c */ /* 0x000fe20003f84270 */
[----:B------:R-:W-:Y:S01]  /*8a40*/  UIADD3 UR14, UR5, 0x280, URZ ;  /* 0x00000280050e7890 */ /* 0x000fe2000fffe03f */
[----:B------:R-:W-:Y:S01]  /*8a50*/  ISETP.NE.AND P1, PT, R9, 0x16, PT ;  /* 0x000000160900780c */ /* 0x000fe20003f25270 */
[----:B------:R-:W-:-:S02]  /*8a60*/  UIADD3.X UR5, URZ, UR23, URZ, UP0, !UPT ;  /* 0x000000173f057290 */ /* 0x000fc400087fe43f */
[----:B------:R-:W-:Y:S01]  /*8a70*/  UIADD3 UR15, UR8, 0x2c280, URZ ;  /* 0x0002c280080f7890 */ /* 0x000fe2000fffe03f */
[----:B------:R-:W-:Y:S02]  /*8a80*/  SEL R11, RZ, 0x1, P1 ;  /* 0x00000001ff0b7807 */ /* 0x000fe40000800000 */
[----:B------:R-:W-:Y:S01]  /*8a90*/  UMOV UR8, UR14 ;  /* 0x0000000e00087c82 */ /* 0x000fe20008000000 */
[----:B------:R-:W-:Y:S02]  /*8aa0*/  SEL R9, R9, RZ, P1 ;  /* 0x000000ff09097207 */ /* 0x000fe40000800000 */
[----:B------:R-:W-:Y:S01]  /*8ab0*/  LOP3.LUT R8, R8, R11, RZ, 0x3c, !PT ;  /* 0x0000000b08087212 */ /* 0x000fe200078e3cff */
[----:B------:R0:W-:Y:S02]  /*8ac0*/  UTMALDG.3D [UR8], [UR4], desc[UR6] ;  /* 0x00000608040075b4 */ /* 0x0001e40008011000 */
[----:B0-----:R-:W-:Y:S01]  /*8ad0*/  UMOV UR8, UR15 ;  /* 0x0000000f00087c82 */ /* 0x001fe20008000000 */
[----:B------:R-:W-:-:S02]  /*8ae0*/  UMOV UR11, UR19 ;  /* 0x00000013000b7c82 */ /* 0x000fc40008000000 */
[----:B------:R0:W-:Y:S02]  /*8af0*/  UTMALDG.3D [UR8], [UR24], desc[UR6] ;  /* 0x00000608180075b4 */ /* 0x0001e40008011000 */
[----:B0-----:R-:W-:Y:S05]  /*8b00*/  @P4 BRA `(.L_x_177) ;  /* 0xfffffffc00484947 */ /* 0x001fea000383ffff */
.L_x_173:
[----:B------:R-:W-:Y:S05]  /*8b10*/  BSYNC B1 ;  /* 0x0000000000017941 */ /* 0x000fea0003800000 */
.L_x_172:
[----:B------:R-:W-:Y:S01]  /*8b20*/  LOP3.LUT P4, RZ, R15, 0xff, RZ, 0xc0, !PT ;  /* 0x000000ff0fff7812 */ /* 0x000fe2000788c0ff */
[----:B------:R-:W-:Y:S01]  /*8b30*/  IMAD.IADD R13, R12, 0x1, R13 ;  /* 0x000000010c0d7824 */ /* 0x000fe200078e020d */
[----:B------:R-:W-:Y:S01]  /*8b40*/  IADD3 R2, P5, R2, UR20, RZ ;  /* 0x0000001402027c10 */ /* 0x000fe2000ffbe0ff */
[----:B------:R-:W-:Y:S01]  /*8b50*/  ULDC.64 UR4, c[0x0][0x650] ;  /* 0x0001940000047ab9 */ /* 0x000fe20000000a00 */
[----:B------:R-:W-:Y:S01]  /*8b60*/  BSSY B1, `(.L_x_178) ;  /* 0x000006a000017945 */ /* 0x000fe20003800000 */
[----:B------:R-:W-:Y:S01]  /*8b70*/  IMAD.MOV.U32 R11, RZ, RZ, -0x1 ;  /* 0xffffffffff0b7424 */ /* 0x000fe200078e00ff */
[----:B------:R-:W-:Y:S01]  /*8b80*/  ISETP.GT.U32.AND P1, PT, R13, 0x15, PT ;  /* 0x000000150d00780c */ /* 0x000fe20003f24070 */
[----:B------:R-:W-:Y:S01]  /*8b90*/  IMAD.MOV.U32 R14, RZ, RZ, -0x1 ;  /* 0xffffffffff0e7424 */ /* 0x000fe200078e00ff */
[----:B------:R-:W-:Y:S02]  /*8ba0*/  IADD3.X R3, R3, UR13, RZ, P5, !PT ;  /* 0x0000000d03037c10 */ /* 0x000fe4000affe4ff */
[----:B------:R-:W-:-:S02]  /*8bb0*/  ISETP.LT.U32.AND P1, PT, R12, 0x16, P1 ;  /* 0x000000160c00780c */ /* 0x000fc40000f21070 */
[----:B------:R-:W-:Y:S01]  /*8bc0*/  PRMT R15, RZ, 0x7610, R15 ;  /* 0x00007610ff0f7816 */ /* 0x000fe2000000000f */
[----:B------:R-:W0:Y:S01]  /*8bd0*/  @P4 S2R R7, SR_CgaCtaId ;  /* 0x0000000000074919 */ /* 0x000e220000008800 */
[----:B------:R-:W-:-:S04]  /*8be0*/  @P4 MOV R6, 0x400 ;  /* 0x0000040000064802 */ /* 0x000fc80000000f00 */
[----:B0-----:R-:W-:Y:S01]  /*8bf0*/  @P4 LEA R8, R7, R6, 0x18 ;  /* 0x0000000607084211 */ /* 0x001fe200078ec0ff */
[----:B------:R-:W-:Y:S01]  /*8c00*/  IMAD.WIDE.U32 R6, R13, -0x45d1745d, RZ ;  /* 0xba2e8ba30d067825 */ /* 0x000fe200078e00ff */
[----:B------:R-:W-:Y:S02]  /*8c10*/  SEL R6, RZ, 0x1, !P1 ;  /* 0x00000001ff067807 */ /* 0x000fe40004800000 */
[----:B------:R-:W-:Y:S01]  /*8c20*/  ISETP.GE.U32.AND P1, PT, R2, UR4, PT ;  /* 0x0000000402007c0c */ /* 0x000fe2000bf26070 */
[----:B------:R0:W-:Y:S01]  /*8c30*/  @P4 SYNCS.ARRIVE.TRANS64.A1T0 RZ, [R8+URZ+0x178], RZ ;  /* 0x000178ff08ff49a7 */ /* 0x0001e2000810003f */
[----:B------:R-:W-:Y:S02]  /*8c40*/  ISETP.GE.U32.AND P4, PT, R12, 0x16, PT ;  /* 0x000000160c00780c */ /* 0x000fe40003f86070 */
[----:B------:R-:W-:Y:S02]  /*8c50*/  ISETP.GE.U32.AND.EX P1, PT, R3, UR5, PT, P1 ;  /* 0x0000000503007c0c */ /* 0x000fe4000bf26110 */
[----:B------:R-:W-:Y:S01]  /*8c60*/  LOP3.LUT R5, R5, R6, RZ, 0x3c, !PT ;  /* 0x0000000605057212 */ /* 0x000fe200078e3cff */
[----:B------:R-:W-:Y:S01]  /*8c70*/  IMAD.MOV.U32 R6, RZ, RZ, -0x1 ;  /* 0xffffffffff067424 */ /* 0x000fe200078e00ff */
[----:B0-----:R-:W-:-:S02]  /*8c80*/  SHF.R.U32.HI R8, RZ, 0x4, R7 ;  /* 0x00000004ff087819 */ /* 0x001fc40000011607 */
[----:B------:R-:W-:-:S03]  /*8c90*/  PRMT R7, RZ, 0x7610, R7 ;  /* 0x00007610ff077816 */ /* 0x000fc60000000007 */
[----:B------:R-:W-:Y:S02]  /*8ca0*/  IMAD R13, R8, -0x16, R13 ;  /* 0xffffffea080d7824 */ /* 0x000fe400078e020d */
[----:B------:R-:W-:Y:S02]  /*8cb0*/  @P4 LOP3.LUT R5, R5, 0x1, R8, 0x78, !PT ;  /* 0x0000000105054812 */ /* 0x000fe400078e7808 */
[----:B------:R-:W-:Y:S05]  /*8cc0*/  @P1 BRA `(.L_x_179) ;  /* 0x00000004004c1947 */ /* 0x000fea0003800000 */
[----:B------:R-:W-:Y:S01]  /*8cd0*/  ULDC.64 UR4, c[0x0][0x628] ;  /* 0x00018a0000047ab9 */ /* 0x000fe20000000a00 */
[----:B------:R-:W0:Y:S01]  /*8ce0*/  S2R R17, SR_CTAID.X ;  /* 0x0000000000117919 */ /* 0x000e220000002500 */
[----:B------:R-:W-:Y:S01]  /*8cf0*/  ISETP.NE.U32.AND P1, PT, RZ, UR4, PT ;  /* 0x00000004ff007c0c */ /* 0x000fe2000bf25070 */
[----:B------:R-:W-:Y:S01]  /*8d00*/  ULDC UR7, c[0x0][0x630] ;  /* 0x00018c0000077ab9 */ /* 0x000fe20000000800 */
[----:B------:R-:W-:Y:S01]  /*8d10*/  IMAD.MOV.U32 R6, RZ, RZ, R2 ;  /* 0x000000ffff067224 */ /* 0x000fe200078e0002 */
[----:B------:R-:W1:Y:S01]  /*8d20*/  S2R R14, SR_CTAID.Y ;  /* 0x00000000000e7919 */ /* 0x000e620000002600 */
[----:B------:R-:W-:Y:S01]  /*8d30*/  ISETP.NE.AND.EX P1, PT, RZ, UR5, PT, P1 ;  /* 0x00000005ff007c0c */ /* 0x000fe2000bf25310 */
[----:B------:R-:W-:-:S12]  /*8d40*/  IMAD.MOV.U32 R7, RZ, RZ, R3 ;  /* 0x000000ffff077224 */ /* 0x000fd800078e0003 */
[----:B------:R-:W-:Y:S05]  /*8d50*/  @!P1 BRA `(.L_x_180) ;  /* 0x0000000000289947 */ /* 0x000fea0003800000 */
[----:B------:R-:W-:Y:S02]  /*8d60*/  ULDC UR6, c[0x0][0x634] ;  /* 0x00018d0000067ab9 */ /* 0x000fe40000000800 */
[----:B------:R-:W-:-:S05]  /*8d70*/  IADD3 R11, P1, R2, UR6, RZ ;  /* 0x00000006020b7c10 */ /* 0x000fca000ff3e0ff */
[----:B------:R-:W-:-:S04]  /*8d80*/  IMAD.X R19, RZ, RZ, R3, P1 ;  /* 0x000000ffff137224 */ /* 0x000fc800008e0603 */
[----:B------:R-:W-:-:S04]  /*8d90*/  IMAD.WIDE.U32 R8, R19, UR4, RZ ;  /* 0x0000000413087c25 */ /* 0x000fc8000f8e00ff */
[----:B------:R-:W-:-:S04]  /*8da0*/  IMAD.WIDE.U32 R8, P1, R11, UR5, R8 ;  /* 0x000000050b087c25 */ /* 0x000fc8000f820008 */
[----:B------:R-:W-:-:S04]  /*8db0*/  IMAD.WIDE.U32 R10, R11, UR4, RZ ;  /* 0x000000040b0a7c25 */ /* 0x000fc8000f8e00ff */
[----:B------:R-:W-:Y:S01]  /*8dc0*/  IMAD.X R7, RZ, RZ, RZ, P1 ;  /* 0x000000ffff077224 */ /* 0x000fe200008e06ff */
[----:B------:R-:W-:Y:S01]  /*8dd0*/  IADD3 RZ, P1, R11, R8, RZ ;  /* 0x000000080bff7210 */ /* 0x000fe20007f3e0ff */
[----:B------:R-:W-:-:S04]  /*8de0*/  IMAD.MOV.U32 R6, RZ, RZ, R9 ;  /* 0x000000ffff067224 */ /* 0x000fc800078e0009 */
[----:B------:R-:W-:-:S08]  /*8df0*/  IMAD.WIDE.U32.X R6, R19, UR5, R6, P1 ;  /* 0x0000000513067c25 */ /* 0x000fd000088e0406 */
.L_x_180:
[--C-:B------:R-:W-:Y:S01]  /*8e00*/  SHF.R.U64 R10, R6, UR7, R7.reuse ;  /* 0x00000007060a7c19 */ /* 0x100fe20008001207 */
[----:B------:R-:W-:Y:S01]  /*8e10*/  ULDC.64 UR4, c[0x0][0x620] ;  /* 0x0001880000047ab9 */ /* 0x000fe20000000a00 */
[----:B------:R-:W-:Y:S01]  /*8e20*/  SHF.R.U32.HI R6, RZ, UR7, R7 ;  /* 0x00000007ff067c19 */ /* 0x000fe20008011607 */
[----:B------:R-:W2:Y:S01]  /*8e30*/  LDC R22, c[0x0][0x144] ;  /* 0x00005100ff167b82 */ /* 0x000ea20000000800 */
[----:B------:R-:W-:Y:S01]  /*8e40*/  IADD3 R9, P1, RZ, -R10, RZ ;  /* 0x8000000aff097210 */ /* 0x000fe20007f3e0ff */
[----:B------:R-:W-:Y:S01]  /*8e50*/  ULDC.64 UR8, c[0x0][0x640] ;  /* 0x0001900000087ab9 */ /* 0x000fe20000000a00 */
[----:B0-----:R-:W-:Y:S01]  /*8e60*/  I2FP.F32.U32 R11, R17 ;  /* 0x00000011000b7245 */ /* 0x001fe20000201000 */
[----:B------:R-:W-:Y:S02]  /*8e70*/  ULDC UR6, c[0x0][0x608] ;  /* 0x0001820000067ab9 */ /* 0x000fe40000000800 */
[----:B------:R-:W-:Y:S01]  /*8e80*/  IMAD.X R6, RZ, RZ, ~R6, P1 ;  /* 0x000000ffff067224 */ /* 0x000fe200008e0e06 */
[----:B------:R-:W-:Y:S01]  /*8e90*/  ISETP.NE.U32.AND P1, PT, RZ, UR8, PT ;  /* 0x00000008ff007c0c */ /* 0x000fe2000bf25070 */
[----:B------:R-:W0:Y:S02]  /*8ea0*/  LDC R19, c[0x0][0x148] ;  /* 0x00005200ff137b82 */ /* 0x000e240000000800 */
[----:B------:R-:W-:Y:S01]  /*8eb0*/  IMAD R8, R6, UR4, RZ ;  /* 0x0000000406087c24 */ /* 0x000fe2000f8e02ff */
[----:B------:R-:W-:Y:S01]  /*8ec0*/  ISETP.NE.AND.EX P1, PT, RZ, UR9, PT, P1 ;  /* 0x00000009ff007c0c */ /* 0x000fe2000bf25310 */
[----:B------:R-:W-:Y:S01]  /*8ed0*/  IMAD.WIDE.U32 R6, R9, UR4, R2 ;  /* 0x0000000409067c25 */ /* 0x000fe2000f8e0002 */
[----:B------:R-:W-:-:S03]  /*8ee0*/  ULDC UR4, c[0x0][0x150] ;  /* 0x0000540000047ab9 */ /* 0x000fc60000000800 */
[----:B------:R-:W-:Y:S02]  /*8ef0*/  IMAD R9, R9, UR5, R8 ;  /* 0x0000000509097c24 */ /* 0x000fe4000f8e0208 */
[----:B------:R-:W-:Y:S01]  /*8f00*/  FMUL R8, R11, UR4 ;  /* 0x000000040b087c20 */ /* 0x000fe20008400000 */
[----:B------:R-:W-:Y:S01]  /*8f10*/  ULDC UR4, c[0x0][0x618] ;  /* 0x0001860000047ab9 */ /* 0x000fe20000000800 */
[----:B------:R-:W-:Y:S01]  /*8f20*/  ULDC UR5, c[0x0][0x154] ;  /* 0x0000550000057ab9 */ /* 0x000fe20000000800 */
[----:B------:R-:W-:-:S03]  /*8f30*/  IMAD.IADD R7, R7, 0x1, R9 ;  /* 0x0000000107077824 */ /* 0x000fc600078e0209 */
[----:B------:R-:W3:Y:S02]  /*8f40*/  F2I.U32.TRUNC.NTZ R8, R8 ;  /* 0x0000000800087305 */ /* 0x000ee4000020f000 */
[----:B------:R-:W-:Y:S02]  /*8f50*/  SHF.R.U64 R11, R6, UR4, R7 ;  /* 0x00000004060b7c19 */ /* 0x000fe40008001207 */
[----:B-1----:R-:W-:-:S05]  /*8f60*/  I2FP.F32.U32 R6, R14 ;  /* 0x0000000e00067245 */ /* 0x002fca0000201000 */
[----:B------:R-:W-:Y:S01]  /*8f70*/  FMUL R21, R6, UR5 ;  /* 0x0000000506157c20 */ /* 0x000fe20008400000 */
[----:B------:R-:W-:Y:S01]  /*8f80*/  SHF.R.U32.HI R6, RZ, UR4, R7 ;  /* 0x00000004ff067c19 */ /* 0x000fe20008011607 */
[----:B------:R-:W-:-:S03]  /*8f90*/  ULDC UR4, c[0x0][0x658] ;  /* 0x0001960000047ab9 */ /* 0x000fc60000000800 */
[--C-:B------:R-:W-:Y:S01]  /*8fa0*/  SHF.R.U64 R20, R11, UR6, R6.reuse ;  /* 0x000000060b147c19 */ /* 0x100fe20008001206 */
[----:B------:R-:W1:Y:S01]  /*8fb0*/  F2I.U32.TRUNC.NTZ R21, R21 ;  /* 0x0000001500157305 */ /* 0x000e62000020f000 */
[----:B------:R-:W-:Y:S01]  /*8fc0*/  SHF.R.U32.HI R7, RZ, UR6, R6 ;  /* 0x00000006ff077c19 */ /* 0x000fe20008011606 */
[----:B---3--:R-:W-:-:S03]  /*8fd0*/  IMAD.MOV R8, RZ, RZ, -R8 ;  /* 0x000000ffff087224 */ /* 0x008fc600078e0a08 */
[----:B------:R-:W-:Y:S01]  /*8fe0*/  SHF.R.U64 R18, R20, UR4, R7 ;  /* 0x0000000414127c19 */ /* 0x000fe20008001207 */
[----:B--2---:R-:W-:Y:S01]  /*8ff0*/  IMAD R17, R22, R8, R17 ;  /* 0x0000000816117224 */ /* 0x004fe200078e0211 */
[----:B------:R-:W-:-:S03]  /*9000*/  SHF.R.U32.HI R23, RZ, UR4, R7 ;  /* 0x00000004ff177c19 */ /* 0x000fc60008011607 */
[----:B------:R-:W-:Y:S02]  /*9010*/  IMAD.MOV.U32 R6, RZ, RZ, R18 ;  /* 0x000000ffff067224 */ /* 0x000fe400078e0012 */
[----:B------:R-:W-:Y:S01]  /*9020*/  IMAD.MOV.U32 R7, RZ, RZ, R23 ;  /* 0x000000ffff077224 */ /* 0x000fe200078e0017 */
[----:B-1----:R-:W-:Y:S06]  /*9030*/  @!P1 BRA `(.L_x_181) ;  /* 0x0000000000289947 */ /* 0x002fec0003800000 */
[----:B------:R-:W-:Y:S02]  /*9040*/  ULDC UR4, c[0x0][0x64c] ;  /* 0x0001930000047ab9 */ /* 0x000fe40000000800 */
[----:B------:R-:W-:-:S05]  /*9050*/  IADD3 R7, P1, R18, UR4, RZ ;  /* 0x0000000412077c10 */ /* 0x000fca000ff3e0ff */
[----:B------:R-:W-:-:S04]  /*9060*/  IMAD.X R23, RZ, RZ, R23, P1 ;  /* 0x000000ffff177224 */ /* 0x000fc800008e0617 */
[----:B------:R-:W-:-:S04]  /*9070*/  IMAD.WIDE.U32 R8, R23, UR8, RZ ;  /* 0x0000000817087c25 */ /* 0x000fc8000f8e00ff */
[----:B------:R-:W-:-:S04]  /*9080*/  IMAD.WIDE.U32 R8, P1, R7, UR9, R8 ;  /* 0x0000000907087c25 */ /* 0x000fc8000f820008 */
[----:B------:R-:W-:-:S04]  /*9090*/  IMAD.WIDE.U32 R6, R7, UR8, RZ ;  /* 0x0000000807067c25 */ /* 0x000fc8000f8e00ff */
[----:B------:R-:W-:Y:S01]  /*90a0*/  IMAD.MOV.U32 R6, RZ, RZ, R9 ;  /* 0x000000ffff067224 */ /* 0x000fe200078e0009 */
[----:B------:R-:W-:Y:S01]  /*90b0*/  IADD3 RZ, P4, R7, R8, RZ ;  /* 0x0000000807ff7210 */ /* 0x000fe20007f9e0ff */
[----:B------:R-:W-:-:S04]  /*90c0*/  IMAD.X R7, RZ, RZ, RZ, P1 ;  /* 0x000000ffff077224 */ /* 0x000fc800008e06ff */
[----:B------:R-:W-:-:S08]  /*90d0*/  IMAD.WIDE.U32.X R6, R23, UR9, R6, P4 ;  /* 0x0000000917067c25 */ /* 0x000fd0000a0e0406 */
.L_x_181:
[----:B------:R-:W-:Y:S01]  /*90e0*/  ULDC UR4, c[0x0][0x648] ;  /* 0x0001920000047ab9 */ /* 0x000fe20000000800 */
[----:B------:R-:W-:Y:S01]  /*90f0*/  LOP3.LUT R20, R20, UR17, RZ, 0xc0, !PT ;  /* 0x0000001114147c12 */ /* 0x000fe2000f8ec0ff */
[----:B------:R-:W-:Y:S01]  /*9100*/  IMAD.MOV R21, RZ, RZ, -R21 ;  /* 0x000000ffff157224 */ /* 0x000fe200078e0a15 */
[----:B------:R-:W-:Y:S01]  /*9110*/  SHF.R.U64 R7, R6, UR4, R7 ;  /* 0x0000000406077c19 */ /* 0x000fe20008001207 */
[----:B------:R-:W-:Y:S01]  /*9120*/  ULDC UR4, c[0x0][0x638] ;  /* 0x00018e0000047ab9 */ /* 0x000fe20000000800 */
[----:B------:R-:W-:Y:S01]  /*9130*/  LOP3.LUT R11, R11, UR16, RZ, 0xc0, !PT ;  /* 0x000000100b0b7c12 */ /* 0x000fe2000f8ec0ff */
[----:B0-----:R-:W-:Y:S01]  /*9140*/  @P3 IMAD R17, R19, R21, R14 ;  /* 0x0000001513113224 */ /* 0x001fe200078e020e */
[----:B------:R-:W-:Y:S01]  /*9150*/  ULDC UR5, c[0x0][0x610] ;  /* 0x0001840000057ab9 */ /* 0x000fe20000000800 */
[----:B------:R-:W-:Y:S02]  /*9160*/  IMAD.MOV R9, RZ, RZ, -R7 ;  /* 0x000000ffff097224 */ /* 0x000fe400078e0a07 */
[----:B------:R-:W-:-:S02]  /*9170*/  IMAD R20, R7, UR18, R20 ;  /* 0x0000001207147c24 */ /* 0x000fc4000f8e0214 */
[----:B------:R-:W-:Y:S01]  /*9180*/  IMAD R18, R9, UR4, R18 ;  /* 0x0000000409127c24 */ /* 0x000fe2000f8e0212 */
[----:B------:R-:W-:Y:S01]  /*9190*/  ULDC UR4, c[0x0][0x600] ;  /* 0x0001800000047ab9 */ /* 0x000fe20000000800 */
[----:B------:R-:W-:Y:S02]  /*91a0*/  IMAD R17, R20, UR5, R17 ;  /* 0x0000000514117c24 */ /* 0x000fe4000f8e0211 */
[----:B------:R-:W-:Y:S02]  /*91b0*/  IMAD R18, R18, UR4, R11 ;  /* 0x0000000412127c24 */ /* 0x000fe4000f8e020b */
[----:B------:R-:W-:Y:S02]  /*91c0*/  IMAD.MOV.U32 R7, RZ, RZ, 0x1 ;  /* 0x00000001ff077424 */ /* 0x000fe400078e00ff */
[----:B------:R-:W-:Y:S01]  /*91d0*/  IMAD.MOV.U32 R6, RZ, RZ, R10 ;  /* 0x000000ffff067224 */ /* 0x000fe200078e000a */
[----:B------:R-:W-:Y:S02]  /*91e0*/  SEL R14, R18, R17, !P3 ;  /* 0x00000011120e7207 */ /* 0x000fe40005800000 */
[----:B------:R-:W-:-:S07]  /*91f0*/  SEL R11, R17, R18, !P3 ;  /* 0x00000012110b7207 */ /* 0x000fce0005800000 */
.L_x_179:
[----:B------:R-:W-:Y:S05]  /*9200*/  BSYNC B1 ;  /* 0x0000000000017941 */ /* 0x000fea0003800000 */
.L_x_178:
[----:B------:R-:W-:-:S13]  /*9210*/  LOP3.LUT P1, RZ, R7, 0xff, RZ, 0xc0, !PT ;  /* 0x000000ff07ff7812 */ /* 0x000fda000782c0ff */
[----:B------:R-:W-:Y:S05]  /*9220*/  @P1 BRA `(.L_x_182) ;  /* 0xfffffff4004c1947 */ /* 0x000fea000383ffff */
[----:B------:R-:W-:Y:S05]  /*9230*/  BSYNC B0 ;  /* 0x0000000000007941 */ /* 0x000fea0003800000 */
.L_x_170:
[----:B------:R-:W-:-:S03]  /*9240*/  UMOV UR4, 0xffffffff ;  /* 0xffffffff00047882 */ /* 0x000fc60000000000 */
[----:B------:R-:W-:Y:S05]  /*9250*/  BRA.DIV UR4, `(.L_x_183) ;  /* 0x0000000e04a47947 */ /* 0x000fea000b800000 */
[----:B------:R-:W-:-:S13]  /*9260*/  ELECT P0, URZ, PT ;  /* 0x00000000003f782f */ /* 0x000fda0003800000 */
.L_x_215:
[----:B------:R-:W-:Y:S04]  /*9270*/  BSSY B0, `(.L_x_184) ;  /* 0x00000cd000007945 */ /* 0x000fe80003800000 */
[----:B------:R-:W-:Y:S05]  /*9280*/  @!P0 BRA `(.L_x_185) ;  /* 0x0000000c002c8947 */ /* 0x000fea0003800000 */
[----:B------:R-:W-:-:S04]  /*9290*/  LOP3.LUT R4, R4, 0x2, RZ, 0xfc, !PT ;  /* 0x0000000204047812 */ /* 0x000fc800078efcff */
[----:B------:R-:W-:-:S13]  /*92a0*/  ISETP.NE.AND P0, PT, R4, 0x3, PT ;  /* 0x000000030400780c */ /* 0x000fda0003f05270 */
[----:B------:R-:W-:Y:S05]  /*92b0*/  @!P0 BRA `(.L_x_186) ;  /* 0x0000000000048947 */ /* 0x000fea0003800000 */
[----:B------:R-:W-:Y:S01]  /*92c0*/  BPT.TRAP 0x1 ;  /* 0x000000040000795c */ /* 0x000fe20000300000 */
.L_x_186:
[----:B------:R-:W0:Y:S01]  /*92d0*/  S2R R3, SR_CgaCtaId ;  /* 0x0000000000037919 */ /* 0x000e220000008800 */
[----:B------:R-:W-:-:S04]  /*92e0*/  MOV R0, 0x400 ;  /* 0x0000040000007802 */ /* 0x000fc80000000f00 */
[----:B0-----:R-:W-:Y:S02]  /*92f0*/  LEA R0, R3, R0, 0x18 ;  /* 0x0000000003007211 */ /* 0x001fe400078ec0ff */
[----:B------:R-:W-:-:S03]  /*9300*/  SHF.L.U32 R3, R5, 0x1f, RZ ;  /* 0x0000001f05037819 */ /* 0x000fc600000006ff */
[----:B------:R-:W-:-:S04]  /*9310*/  VIADD R0, R0, 0xb0 ;  /* 0x000000b000007836 */ /* 0x000fc80000000000 */
[C---:B------:R-:W-:Y:S02]  /*9320*/  IMAD R6, R13.reuse, 0x8, R0 ;  /* 0x000000080d067824 */ /* 0x040fe400078e0200 */
[----:B------:R-:W-:Y:S02]  /*9330*/  VIADD R13, R13, 0x1 ;  /* 0x000000010d0d7836 */ /* 0x000fe40000000000 */
[----:B------:R-:W0:Y:S03]  /*9340*/  SYNCS.PHASECHK.TRANS64.TRYWAIT P0, [R6+URZ], R3 ;  /* 0x00000003060075a7 */ /* 0x000e26000800017f */
[----:B------:R-:W-:-:S04]  /*9350*/  ISETP.NE.AND P1, PT, R13, 0x16, PT ;  /* 0x000000160d00780c */ /* 0x000fc80003f25270 */
[----:B------:R-:W-:Y:S02]  /*9360*/  SEL R2, RZ, 0x1, P1 ;  /* 0x00000001ff027807 */ /* 0x000fe40000800000 */
[----:B------:R-:W-:Y:S02]  /*9370*/  SEL R13, R13, RZ, P1 ;  /* 0x000000ff0d0d7207 */ /* 0x000fe40000800000 */
[----:B------:R-:W-:-:S03]  /*9380*/  LOP3.LUT R8, R5, R2, RZ, 0x3c, !PT ;  /* 0x0000000205087212 */ /* 0x000fc600078e3cff */
[----:B------:R-:W-:Y:S01]  /*9390*/  IMAD R7, R13, 0x8, R0 ;  /* 0x000000080d077824 */ /* 0x000fe200078e0200 */
[----:B------:R-:W-:Y:S01]  /*93a0*/  SHF.L.U32 R4, R8, 0x1f, RZ ;  /* 0x0000001f08047819 */ /* 0x000fe200000006ff */
[----:B0-----:R-:W-:Y:S06]  /*93b0*/  @!P0 BRA `(.L_x_187) ;  /* 0x0000000c00708947 */ /* 0x001fec0003800000 */
.L_x_216:
[----:B------:R-:W1:Y:S01]  /*93c0*/  SYNCS.PHASECHK.TRANS64.TRYWAIT P0, [R7+URZ], R4 ;  /* 0x00000004070075a7 */ /* 0x000e62000800017f */
[----:B------:R-:W-:-:S05]  /*93d0*/  VIADD R2, R13, 0x1 ;  /* 0x000000010d027836 */ /* 0x000fca0000000000 */
[----:B------:R-:W-:-:S04]  /*93e0*/  ISETP.NE.AND P1, PT, R2, 0x16, PT ;  /* 0x000000160200780c */ /* 0x000fc80003f25270 */
[----:B0-----:R-:W-:Y:S02]  /*93f0*/  SEL R3, RZ, 0x1, P1 ;  /* 0x00000001ff037807 */ /* 0x001fe40000800000 */
[----:B------:R-:W-:Y:S02]  /*9400*/  SEL R9, R2, RZ, P1 ;  /* 0x000000ff02097207 */ /* 0x000fe40000800000 */
[----:B------:R-:W-:-:S03]  /*9410*/  LOP3.LUT R8, R8, R3, RZ, 0x3c, !PT ;  /* 0x0000000308087212 */ /* 0x000fc600078e3cff */
[----:B------:R-:W-:Y:S01]  /*9420*/  IMAD R6, R9, 0x8, R0 ;  /* 0x0000000809067824 */ /* 0x000fe200078e0200 */
[----:B------:R-:W-:Y:S01]  /*9430*/  SHF.L.U32 R5, R8, 0x1f, RZ ;  /* 0x0000001f08057819 */ /* 0x000fe200000006ff */
[----:B-1----:R-:W-:Y:S06]  /*9440*/  @!P0 BRA `(.L_x_188) ;  /* 0x0000000c00608947 */ /* 0x002fec0003800000 */
.L_x_217:
[----:B------:R-:W1:Y:S01]  /*9450*/  SYNCS.PHASECHK.TRANS64.TRYWAIT P0, [R6+URZ], R5 ;  /* 0x00000005060075a7 */ /* 0x000e62000800017f */
[----:B------:R-:W-:-:S05]  /*9460*/  VIADD R2, R9, 0x1 ;  /* 0x0000000109027836 */ /* 0x000fca0000000000 */
[----:B------:R-:W-:-:S04]  /*9470*/  ISETP.NE.AND P1, PT, R2, 0x16, PT ;  /* 0x000000160200780c */ /* 0x000fc80003f25270 */
[----:B------:R-:W-:Y:S02]  /*9480*/  SEL R3, RZ, 0x1, P1 ;  /* 0x00000001ff037807 */ /* 0x000fe40000800000 */
[----:B0-----:R-:W-:Y:S02]  /*9490*/  SEL R7, R2, RZ, P1 ;  /* 0x000000ff02077207 */ /* 0x001fe40000800000 */
[----:B------:R-:W-:-:S03]  /*94a0*/  LOP3.LUT R8, R8, R3, RZ, 0x3c, !PT ;  /* 0x0000000308087212 */ /* 0x000fc600078e3cff */
[----:B------:R-:W-:Y:S01]  /*94b0*/  IMAD R9, R7, 0x8, R0 ;  /* 0x0000000807097824 */ /* 0x000fe200078e0200 */
[----:B------:R-:W-:Y:S01]  /*94c0*/  SHF.L.U32 R4, R8, 0x1f, RZ ;  /* 0x0000001f08047819 */ /* 0x000fe200000006ff */
[----:B-1----:R-:W-:Y:S06]  /*94d0*/  @!P0 BRA `(.L_x_189) ;  /* 0x0000000c00508947 */ /* 0x002fec0003800000 */
.L_x_218:
[----:B------:R-:W1:Y:S01]  /*94e0*/  SYNCS.PHASECHK.TRANS64.TRYWAIT P0, [R9+URZ], R4 ;  /* 0x00000004090075a7 */ /* 0x000e62000800017f */
[----:B------:R-:W-:-:S05]  /*94f0*/  VIADD R2, R7, 0x1 ;  /* 0x0000000107027836 */ /* 0x000fca0000000000 */
[----:B------:R-:W-:-:S04]  /*9500*/  ISETP.NE.AND P1, PT, R2, 0x16, PT ;  /* 0x000000160200780c */ /* 0x000fc80003f25270 */
[----:B------:R-:W-:Y:S02]  /*9510*/  SEL R3, RZ, 0x1, P1 ;  /* 0x00000001ff037807 */ /* 0x000fe40000800000 */
[----:B------:R-:W-:Y:S02]  /*9520*/  SEL R7, R2, RZ, P1 ;  /* 0x000000ff02077207 */ /* 0x000fe40000800000 */
[----:B------:R-:W-:-:S03]  /*9530*/  LOP3.LUT R8, R8, R3, RZ, 0x3c, !PT ;  /* 0x0000000308087212 */ /* 0x000fc600078e3cff */
[----:B0-----:R-:W-:Y:S01]  /*9540*/  IMAD R6, R7, 0x8, R0 ;  /* 0x0000000807067824 */ /* 0x001fe200078e0200 */
[----:B------:R-:W-:Y:S01]  /*9550*/  SHF.L.U32 R5, R8, 0x1f, RZ ;  /* 0x0000001f08057819 */ /* 0x000fe200000006ff */
[----:B-1----:R-:W-:Y:S06]  /*9560*/  @!P0 BRA `(.L_x_190) ;  /* 0x0000000c00408947 */ /* 0x002fec0003800000 */
.L_x_219:
        /* <DEDUP_REMOVED lines=9> */
.L_x_220:
        /* <DEDUP_REMOVED lines=9> */
.L_x_221:
        /* <DEDUP_REMOVED lines=9> */
.L_x_222:
        /* <DEDUP_REMOVED lines=9> */
.L_x_223:
        /* <DEDUP_REMOVED lines=9> */
.L_x_224:
        /* <DEDUP_REMOVED lines=9> */
.L_x_225:
        /* <DEDUP_REMOVED lines=9> */
.L_x_226:
        /* <DEDUP_REMOVED lines=9> */
.L_x_227:
        /* <DEDUP_REMOVED lines=9> */
.L_x_228:
        /* <DEDUP_REMOVED lines=9> */
.L_x_229:
        /* <DEDUP_REMOVED lines=9> */
.L_x_230:
        /* <DEDUP_REMOVED lines=9> */
.L_x_231:
        /* <DEDUP_REMOVED lines=9> */
.L_x_232:
        /* <DEDUP_REMOVED lines=9> */
.L_x_233:
        /* <DEDUP_REMOVED lines=9> */
.L_x_234:
        /* <DEDUP_REMOVED lines=9> */
.L_x_235:
[----:B------:R-:W1:Y:S01]  /*9e70*/  SYNCS.PHASECHK.TRANS64.TRYWAIT P0, [R6+URZ], R5 ;  /* 0x00000005060075a7 */ /* 0x000e62000800017f */
[----:B------:R-:W-:-:S05]  /*9e80*/  VIADD R2, R7, 0x1 ;  /* 0x0000000107027836 */ /* 0x000fca0000000000 */
[----:B------:R-:W-:-:S04]  /*9e90*/  ISETP.NE.AND P1, PT, R2, 0x16, PT ;  /* 0x000000160200780c */ /* 0x000fc80003f25270 */
[----:B0-----:R-:W-:Y:S02]  /*9ea0*/  SEL R4, RZ, 0x1, P1 ;  /* 0x00000001ff047807 */ /* 0x001fe40000800000 */
[----:B------:R-:W-:Y:S02]  /*9eb0*/  SEL R3, R2, RZ, P1 ;  /* 0x000000ff02037207 */ /* 0x000fe40000800000 */
[----:B------:R-:W-:Y:S01]  /*9ec0*/  LOP3.LUT R4, R11, R4, RZ, 0x3c, !PT ;  /* 0x000000040b047212 */ /* 0x000fe200078e3cff */
[----:B-1----:R-:W-:Y:S06]  /*9ed0*/  @!P0 BRA `(.L_x_207) ;  /* 0x0000000800388947 */ /* 0x002fec0003800000 */
.L_x_236:
[----:B------:R-:W-:Y:S01]  /*9ee0*/  IMAD R3, R3, 0x8, R0 ;  /* 0x0000000803037824 */ /* 0x000fe200078e0200 */
[----:B------:R-:W-:-:S07]  /*9ef0*/  SHF.L.U32 R0, R4, 0x1f, RZ ;  /* 0x0000001f04007819 */ /* 0x000fce00000006ff */
.L_x_208:
[----:B-1----:R1:W2:Y:S02]  /*9f00*/  SYNCS.PHASECHK.TRANS64.TRYWAIT P0, [R3+URZ], R0 ;  /* 0x00000000030075a7 */ /* 0x0022a4000800017f */
[----:B--2---:R-:W-:Y:S05]  /*9f10*/  @!P0 NANOSLEEP.SYNCS 0x989680 ;  /* 0x009896800000895d */ /* 0x004fea0003900000 */
[----:B------:R-:W2:Y:S02]  /*9f20*/  @!P0 SYNCS.PHASECHK.TRANS64 P0, [R3+URZ], R0 ;  /* 0x00000000030085a7 */ /* 0x000ea4000800007f */
[----:B--2---:R-:W-:Y:S05]  /*9f30*/  @!P0 BRA `(.L_x_208) ;  /* 0xfffffffc00f08947 */ /* 0x004fea000383ffff */
.L_x_185:
[----:B------:R-:W-:Y:S05]  /*9f40*/  BSYNC B0 ;  /* 0x0000000000007941 */ /* 0x000fea0003800000 */
.L_x_184:
[----:B------:R-:W-:Y:S05]  /*9f50*/  EXIT ;  /* 0x000000000000794d */ /* 0x000fea0003800000 */
.L_x_18:
[----:B-1----:R-:W-:-:S04]  /*9f60*/  IMAD.U32 R11, RZ, RZ, UR7 ;  /* 0x00000007ff0b7e24 */ /* 0x002fc8000f8e00ff */
[----:B------:R1:W4:Y:S03]  /*9f70*/  SYNCS.PHASECHK.TRANS64.TRYWAIT P0, [R11+URZ], R10 ;  /* 0x0000000a0b0075a7 */ /* 0x000326000800017f */
[----:B----4-:R-:W-:Y:S05]  /*9f80*/  @!P0 NANOSLEEP.SYNCS 0x989680 ;  /* 0x009896800000895d */ /* 0x010fea0003900000 */
[----:B------:R-:W4:Y:S02]  /*9f90*/  @!P0 SYNCS.PHASECHK.TRANS64 P0, [R11+URZ], R10 ;  /* 0x0000000a0b0085a7 */ /* 0x000f24000800007f */
[----:B----4-:R-:W-:Y:S05]  /*9fa0*/  @!P0 BRA `(.L_x_18) ;  /* 0xfffffffc00ec8947 */ /* 0x010fea000383ffff */
[----:B------:R-:W-:Y:S05]  /*9fb0*/  BRA `(.L_x_17) ;  /* 0xffffff7800087947 */ /* 0x000fea000383ffff */
.L_x_24:
[----:B-1----:R-:W-:-:S04]  /*9fc0*/  IMAD.U32 R12, RZ, RZ, UR12 ;  /* 0x0000000cff0c7e24 */ /* 0x002fc8000f8e00ff */
[----:B------:R1:W4:Y:S03]  /*9fd0*/  SYNCS.PHASECHK.TRANS64.TRYWAIT P0, [R12+URZ], R11 ;  /* 0x0000000b0c0075a7 */ /* 0x000326000800017f */
[----:B----4-:R-:W-:Y:S05]  /*9fe0*/  @!P0 NANOSLEEP.SYNCS 0x989680 ;  /* 0x009896800000895d */ /* 0x010fea0003900000 */
[----:B------:R-:W4:Y:S02]  /*9ff0*/  @!P0 SYNCS.PHASECHK.TRANS64 P0, [R12+URZ], R11 ;  /* 0x0000000b0c0085a7 */ /* 0x000f24000800007f */
[----:B----4-:R-:W-:Y:S05]  /*a000*/  @!P0 BRA `(.L_x_24) ;  /* 0xfffffffc00ec8947 */ /* 0x010fea000383ffff */
[----:B------:R-:W-:Y:S05]  /*a010*/  BRA `(.L_x_23) ;  /* 0xffffff8000447947 */ /* 0x000fea000383ffff */
.L_x_171:
[----:B------:R-:W-:Y:S01]  /*a020*/  BSSY B1, `(.L_x_209) ;  /* 0x0000006000017945 */ /* 0x000fe20003800000 */
[----:B------:R-:W-:-:S07]  /*a030*/  IMAD.MOV.U32 R7, RZ, RZ, -0x1 ;  /* 0xffffffffff077424 */ /* 0x000fce00078e00ff */
[----:B------:R-:W-:Y:S05]  /*a040*/  WARPSYNC.COLLECTIVE R7, `(.L_x_210) ;  /* 0x00000000070c7348 */ /* 0x000fea0003c00000 */
[----:B------:R-:W-:Y:S02]  /*a050*/  ELECT P1, UR62, PT ;  /* 0x00000000003e782f */ /* 0x000fe40003820000 */
[----:B------:R-:W-:Y:S01]  /*a060*/  MOV R7, UR62 ;  /* 0x0000003e00077c02 */ /* 0x000fe20008000f00 */
[----:B------:R-:W-:Y:S10]  /*a070*/  ENDCOLLECTIVE ;  /* 0x000000000000791b */ /* 0x000ff40003800000 */
.L_x_210:
[----:B------:R-:W-:Y:S05]  /*a080*/  BSYNC B1 ;  /* 0x0000000000017941 */ /* 0x000fea0003800000 */
.L_x_209:
[----:B------:R-:W-:Y:S05]  /*a090*/  BRA `(.L_x_211) ;  /* 0xffffffe400bc7947 */ /* 0x000fea000383ffff */
.L_x_174:
[----:B-1----:R1:W2:Y:S02]  /*a0a0*/  SYNCS.PHASECHK.TRANS64.TRYWAIT P1, [R19+URZ+0xb0], R10 ;  /* 0x0000b00a130075a7 */ /* 0x0022a4000802017f */
[----:B--2---:R-:W-:Y:S05]  /*a0b0*/  @!P1 NANOSLEEP.SYNCS 0x989680 ;  /* 0x009896800000995d */ /* 0x004fea0003900000 */
[----:B------:R-:W2:Y:S02]  /*a0c0*/  @!P1 SYNCS.PHASECHK.TRANS64 P1, [R19+URZ+0xb0], R10 ;  /* 0x0000b00a130095a7 */ /* 0x000ea4000802007f */
[----:B--2---:R-:W-:Y:S05]  /*a0d0*/  @!P1 BRA `(.L_x_174) ;  /* 0xfffffffc00f09947 */ /* 0x004fea000383ffff */
[----:B------:R-:W-:Y:S05]  /*a0e0*/  BRA `(.L_x_212) ;  /* 0xffffffe400f07947 */ /* 0x000fea000383ffff */
.L_x_183:
[----:B------:R-:W-:Y:S01]  /*a0f0*/  BSSY B0, `(.L_x_213) ;  /* 0x0000006000007945 */ /* 0x000fe20003800000 */
[----:B------:R-:W-:-:S07]  /*a100*/  IMAD.MOV.U32 R7, RZ, RZ, -0x1 ;  /* 0xffffffffff077424 */ /* 0x000fce00078e00ff */
[----:B------:R-:W-:Y:S05]  /*a110*/  WARPSYNC.COLLECTIVE R7, `(.L_x_214) ;  /* 0x00000000070c7348 */ /* 0x000fea0003c00000 */
[----:B------:R-:W-:Y:S02]  /*a120*/  ELECT P1, UR62, PT ;  /* 0x00000000003e782f */ /* 0x000fe40003820000 */
[----:B------:R-:W-:Y:S01]  /*a130*/  MOV R7, UR62 ;  /* 0x0000003e00077c02 */ /* 0x000fe20008000f00 */
[----:B------:R-:W-:Y:S10]  /*a140*/  ENDCOLLECTIVE ;  /* 0x000000000000791b */ /* 0x000ff40003800000 */
.L_x_214:
[----:B------:R-:W-:Y:S05]  /*a150*/  BSYNC B0 ;  /* 0x0000000000007941 */ /* 0x000fea0003800000 */
.L_x_213:
[----:B------:R-:W-:Y:S01]  /*a160*/  PLOP3.LUT P0, PT, P1, PT, PT, 0x80, 0x0 ;  /* 0x000000000000781c */ /* 0x000fe20000f0f070 */
[----:B------:R-:W-:-:S12]  /*a170*/  BRA `(.L_x_215) ;  /* 0xfffffff0003c7947 */ /* 0x000fd8000383ffff */
.L_x_187:
[----:B0-----:R0:W1:Y:S02]  /*a180*/  SYNCS.PHASECHK.TRANS64.TRYWAIT P0, [R6+URZ], R3 ;  /* 0x00000003060075a7 */ /* 0x001064000800017f */
[----:B-1----:R-:W-:Y:S05]  /*a190*/  @!P0 NANOSLEEP.SYNCS 0x989680 ;  /* 0x009896800000895d */ /* 0x002fea0003900000 */
[----:B------:R-:W1:Y:S02]  /*a1a0*/  @!P0 SYNCS.PHASECHK.TRANS64 P0, [R6+URZ], R3 ;  /* 0x00000003060085a7 */ /* 0x000e64000800007f */
[----:B-1----:R-:W-:Y:S05]  /*a1b0*/  @!P0 BRA `(.L_x_187) ;  /* 0xfffffffc00f08947 */ /* 0x002fea000383ffff */
[----:B------:R-:W-:Y:S05]  /*a1c0*/  BRA `(.L_x_216) ;  /* 0xfffffff0007c7947 */ /* 0x000fea000383ffff */
.L_x_188:
[----:B0-----:R0:W1:Y:S02]  /*a1d0*/  SYNCS.PHASECHK.TRANS64.TRYWAIT P0, [R7+URZ], R4 ;  /* 0x00000004070075a7 */ /* 0x001064000800017f */
[----:B-1----:R-:W-:Y:S05]  /*a1e0*/  @!P0 NANOSLEEP.SYNCS 0x989680 ;  /* 0x009896800000895d */ /* 0x002fea0003900000 */
[----:B------:R-:W1:Y:S02]  /*a1f0*/  @!P0 SYNCS.PHASECHK.TRANS64 P0, [R7+URZ], R4 ;  /* 0x00000004070085a7 */ /* 0x000e64000800007f */
[----:B-1----:R-:W-:Y:S05]  /*a200*/  @!P0 BRA `(.L_x_188) ;  /* 0xfffffffc00f08947 */ /* 0x002fea000383ffff */
[----:B------:R-:W-:Y:S05]  /*a210*/  BRA `(.L_x_217) ;  /* 0xfffffff0008c7947 */ /* 0x000fea000383ffff */
.L_x_189:
[----:B0-----:R0:W1:Y:S02]  /*a220*/  SYNCS.PHASECHK.TRANS64.TRYWAIT P0, [R6+URZ], R5 ;  /* 0x00000005060075a7 */ /* 0x001064000800017f */
[----:B-1----:R-:W-:Y:S05]  /*a230*/  @!P0 NANOSLEEP.SYNCS 0x989680 ;  /* 0x009896800000895d */ /* 0x002fea0003900000 */
[----:B------:R-:W1:Y:S02]  /*a240*/  @!P0 SYNCS.PHASECHK.TRANS64 P0, [R6+URZ], R5 ;  /* 0x00000005060085a7 */ /* 0x000e64000800007f */
[----:B-1----:R-:W-:Y:S05]  /*a250*/  @!P0 BRA `(.L_x_189) ;  /* 0xfffffffc00f08947 */ /* 0x002fea000383ffff */
[----:B------:R-:W-:Y:S05]  /*a260*/  BRA `(.L_x_218) ;  /* 0xfffffff0009c7947 */ /* 0x000fea000383ffff */
.L_x_190:
[----:B0-----:R0:W1:Y:S02]  /*a270*/  SYNCS.PHASECHK.TRANS64.TRYWAIT P0, [R9+URZ], R4 ;  /* 0x00000004090075a7 */ /* 0x001064000800017f */
[----:B-1----:R-:W-:Y:S05]  /*a280*/  @!P0 NANOSLEEP.SYNCS 0x989680 ;  /* 0x009896800000895d */ /* 0x002fea0003900000 */
[----:B------:R-:W1:Y:S02]  /*a290*/  @!P0 SYNCS.PHASECHK.TRANS64 P0, [R9+URZ], R4 ;  /* 0x00000004090085a7 */ /* 0x000e64000800007f */
[----:B-1----:R-:W-:Y:S05]  /*a2a0*/  @!P0 BRA `(.L_x_190) ;  /* 0xfffffffc00f08947 */ /* 0x002fea000383ffff */
[----:B------:R-:W-:Y:S05]  /*a2b0*/  BRA `(.L_x_219) ;  /* 0xfffffff000ac7947 */ /* 0x000fea000383ffff */
.L_x_191:
[----:B0-----:R0:W1:Y:S02]  /*a2c0*/  SYNCS.PHASECHK.TRANS64.TRYWAIT P0, [R6+URZ], R5 ;  /* 0x00000005060075a7 */ /* 0x001064000800017f */
[----:B-1----:R-:W-:Y:S05]  /*a2d0*/  @!P0 NANOSLEEP.SYNCS 0x989680 ;  /* 0x009896800000895d */ /* 0x002fea0003900000 */
[----:B------:R-:W1:Y:S02]  /*a2e0*/  @!P0 SYNCS.PHASECHK.TRANS64 P0, [R6+URZ], R5 ;  /* 0x00000005060085a7 */ /* 0x000e64000800007f */
[----:B-1----:R-:W-:Y:S05]  /*a2f0*/  @!P0 BRA `(.L_x_191) ;  /* 0xfffffffc00f08947 */ /* 0x002fea000383ffff */
[----:B------:R-:W-:Y:S05]  /*a300*/  BRA `(.L_x_220) ;  /* 0xfffffff000bc7947 */ /* 0x000fea000383ffff */
.L_x_192:
[----:B0-----:R0:W1:Y:S02]  /*a310*/  SYNCS.PHASECHK.TRANS64.TRYWAIT P0, [R9+URZ], R4 ;  /* 0x00000004090075a7 */ /* 0x001064000800017f */
[----:B-1----:R-:W-:Y:S05]  /*a320*/  @!P0 NANOSLEEP.SYNCS 0x989680 ;  /* 0x009896800000895d */ /* 0x002fea0003900000 */
[----:B------:R-:W1:Y:S02]  /*a330*/  @!P0 SYNCS.PHASECHK.TRANS64 P0, [R9+URZ], R4 ;  /* 0x00000004090085a7 */ /* 0x000e64000800007f */
[----:B-1----:R-:W-:Y:S05]  /*a340*/  @!P0 BRA `(.L_x_192) ;  /* 0xfffffffc00f08947 */ /* 0x002fea000383ffff */
[----:B------:R-:W-:Y:S05]  /*a350*/  BRA `(.L_x_221) ;  /* 0xfffffff000cc7947 */ /* 0x000fea000383ffff */
.L_x_193:
[----:B0-----:R0:W1:Y:S02]  /*a360*/  SYNCS.PHASECHK.TRANS64.TRYWAIT P0, [R6+URZ], R5 ;  /* 0x00000005060075a7 */ /* 0x001064000800017f */
[----:B-1----:R-:W-:Y:S05]  /*a370*/  @!P0 NANOSLEEP.SYNCS 0x989680 ;  /* 0x009896800000895d */ /* 0x002fea0003900000 */
[----:B------:R-:W1:Y:S02]  /*a380*/  @!P0 SYNCS.PHASECHK.TRANS64 P0, [R6+URZ], R5 ;  /* 0x00000005060085a7 */ /* 0x000e64000800007f */
[----:B-1----:R-:W-:Y:S05]  /*a390*/  @!P0 BRA `(.L_x_193) ;  /* 0xfffffffc00f08947 */ /* 0x002fea000383ffff */
[----:B------:R-:W-:Y:S05]  /*a3a0*/  BRA `(.L_x_222) ;  /* 0xfffffff000dc7947 */ /* 0x000fea000383ffff */
.L_x_194:
[----:B0-----:R0:W1:Y:S02]  /*a3b0*/  SYNCS.PHASECHK.TRANS64.TRYWAIT P0, [R9+URZ], R4 ;  /* 0x00000004090075a7 */ /* 0x001064000800017f */
[----:B-1----:R-:W-:Y:S05]  /*a3c0*/  @!P0 NANOSLEEP.SYNCS 0x989680 ;  /* 0x009896800000895d */ /* 0x002fea0003900000 */
[----:B------:R-:W1:Y:S02]  /*a3d0*/  @!P0 SYNCS.PHASECHK.TRANS64 P0, [R9+URZ], R4 ;  /* 0x00000004090085a7 */ /* 0x000e64000800007f */
[----:B-1----:R-:W-:Y:S05]  /*a3e0*/  @!P0 BRA `(.L_x_194) ;  /* 0xfffffffc00f08947 */ /* 0x002fea000383ffff */
[----:B------:R-:W-:Y:S05]  /*a3f0*/  BRA `(.L_x_223) ;  /* 0xfffffff000ec7947 */ /* 0x000fea000383ffff */
.L_x_195:
[----:B0-----:R0:W1:Y:S02]  /*a400*/  SYNCS.PHASECHK.TRANS64.TRYWAIT P0, [R6+URZ], R5 ;  /* 0x00000005060075a7 */ /* 0x001064000800017f */
[----:B-1----:R-:W-:Y:S05]  /*a410*/  @!P0 NANOSLEEP.SYNCS 0x989680 ;  /* 0x009896800000895d */ /* 0x002fea0003900000 */
[----:B------:R-:W1:Y:S02]  /*a420*/  @!P0 SYNCS.PHASECHK.TRANS64 P0, [R6+URZ], R5 ;  /* 0x00000005060085a7 */ /* 0x000e64000800007f */
[----:B-1----:R-:W-:Y:S05]  /*a430*/  @!P0 BRA `(.L_x_195) ;  /* 0xfffffffc00f08947 */ /* 0x002fea000383ffff */
[----:B------:R-:W-:Y:S05]  /*a440*/  BRA `(.L_x_224) ;  /* 0xfffffff000fc7947 */ /* 0x000fea000383ffff */
.L_x_196:
[----:B0-----:R0:W1:Y:S02]  /*a450*/  SYNCS.PHASECHK.TRANS64.TRYWAIT P0, [R9+URZ], R4 ;  /* 0x00000004090075a7 */ /* 0x001064000800017f */
[----:B-1----:R-:W-:Y:S05]  /*a460*/  @!P0 NANOSLEEP.SYNCS 0x989680 ;  /* 0x009896800000895d */ /* 0x002fea0003900000 */
[----:B------:R-:W1:Y:S02]  /*a470*/  @!P0 SYNCS.PHASECHK.TRANS64 P0, [R9+URZ], R4 ;  /* 0x00000004090085a7 */ /* 0x000e64000800007f */
[----:B-1----:R-:W-:Y:S05]  /*a480*/  @!P0 BRA `(.L_x_196) ;  /* 0xfffffffc00f08947 */ /* 0x002fea000383ffff */
[----:B------:R-:W-:Y:S05]  /*a490*/  BRA `(.L_x_225) ;  /* 0xfffffff4000c7947 */ /* 0x000fea000383ffff */
.L_x_197:
[----:B0-----:R0:W1:Y:S02]  /*a4a0*/  SYNCS.PHASECHK.TRANS64.TRYWAIT P0, [R6+URZ], R5 ;  /* 0x00000005060075a7 */ /* 0x001064000800017f */
[----:B-1----:R-:W-:Y:S05]  /*a4b0*/  @!P0 NANOSLEEP.SYNCS 0x989680 ;  /* 0x009896800000895d */ /* 0x002fea0003900000 */
[----:B------:R-:W1:Y:S02]  /*a4c0*/  @!P0 SYNCS.PHASECHK.TRANS64 P0, [R6+URZ], R5 ;  /* 0x00000005060085a7 */ /* 0x000e64000800007f */
[----:B-1----:R-:W-:Y:S05]  /*a4d0*/  @!P0 BRA `(.L_x_197) ;  /* 0xfffffffc00f08947 */ /* 0x002fea000383ffff */
[----:B------:R-:W-:Y:S05]  /*a4e0*/  BRA `(.L_x_226) ;  /* 0xfffffff4001c7947 */ /* 0x000fea000383ffff */
.L_x_198:
[----:B0-----:R0:W1:Y:S02]  /*a4f0*/  SYNCS.PHASECHK.TRANS64.TRYWAIT P0, [R9+URZ], R4 ;  /* 0x00000004090075a7 */ /* 0x001064000800017f */
[----:B-1----:R-:W-:Y:S05]  /*a500*/  @!P0 NANOSLEEP.SYNCS 0x989680 ;  /* 0x009896800000895d */ /* 0x002fea0003900000 */
[----:B------:R-:W1:Y:S02]  /*a510*/  @!P0 SYNCS.PHASECHK.TRANS64 P0, [R9+URZ], R4 ;  /* 0x00000004090085a7 */ /* 0x000e64000800007f */
[----:B-1----:R-:W-:Y:S05]  /*a520*/  @!P0 BRA `(.L_x_198) ;  /* 0xfffffffc00f08947 */ /* 0x002fea000383ffff */
[----:B------:R-:W-:Y:S05]  /*a530*/  BRA `(.L_x_227) ;  /* 0xfffffff4002c7947 */ /* 0x000fea000383ffff */
.L_x_199:
[----:B0-----:R0:W1:Y:S02]  /*a540*/  SYNCS.PHASECHK.TRANS64.TRYWAIT P0, [R6+URZ], R5 ;  /* 0x00000005060075a7 */ /* 0x001064000800017f */
[----:B-1----:R-:W-:Y:S05]  /*a550*/  @!P0 NANOSLEEP.SYNCS 0x989680 ;  /* 0x009896800000895d */ /* 0x002fea0003900000 */
[----:B------:R-:W1:Y:S02]  /*a560*/  @!P0 SYNCS.PHASECHK.TRANS64 P0, [R6+URZ], R5 ;  /* 0x00000005060085a7 */ /* 0x000e64000800007f */
[----:B-1----:R-:W-:Y:S05]  /*a570*/  @!P0 BRA `(.L_x_199) ;  /* 0xfffffffc00f08947 */ /* 0x002fea000383ffff */
[----:B------:R-:W-:Y:S05]  /*a580*/  BRA `(.L_x_228) ;  /* 0xfffffff4003c7947 */ /* 0x000fea000383ffff */
.L_x_200:
[----:B0-----:R0:W1:Y:S02]  /*a590*/  SYNCS.PHASECHK.TRANS64.TRYWAIT P0, [R9+URZ], R4 ;  /* 0x00000004090075a7 */ /* 0x001064000800017f */
[----:B-1----:R-:W-:Y:S05]  /*a5a0*/  @!P0 NANOSLEEP.SYNCS 0x989680 ;  /* 0x009896800000895d */ /* 0x002fea0003900000 */
[----:B------:R-:W1:Y:S02]  /*a5b0*/  @!P0 SYNCS.PHASECHK.TRANS64 P0, [R9+URZ], R4 ;  /* 0x00000004090085a7 */ /* 0x000e64000800007f */
[----:B-1----:R-:W-:Y:S05]  /*a5c0*/  @!P0 BRA `(.L_x_200) ;  /* 0xfffffffc00f08947 */ /* 0x002fea000383ffff */
[----:B------:R-:W-:Y:S05]  /*a5d0*/  BRA `(.L_x_229) ;  /* 0xfffffff4004c7947 */ /* 0x000fea000383ffff */
.L_x_201:
[----:B0-----:R0:W1:Y:S02]  /*a5e0*/  SYNCS.PHASECHK.TRANS64.TRYWAIT P0, [R6+URZ], R5 ;  /* 0x00000005060075a7 */ /* 0x001064000800017f */
[----:B-1----:R-:W-:Y:S05]  /*a5f0*/  @!P0 NANOSLEEP.SYNCS 0x989680 ;  /* 0x009896800000895d */ /* 0x002fea0003900000 */
[----:B------:R-:W1:Y:S02]  /*a600*/  @!P0 SYNCS.PHASECHK.TRANS64 P0, [R6+URZ], R5 ;  /* 0x00000005060085a7 */ /* 0x000e64000800007f */
[----:B-1----:R-:W-:Y:S05]  /*a610*/  @!P0 BRA `(.L_x_201) ;  /* 0xfffffffc00f08947 */ /* 0x002fea000383ffff */
[----:B------:R-:W-:Y:S05]  /*a620*/  BRA `(.L_x_230) ;  /* 0xfffffff4005c7947 */ /* 0x000fea000383ffff */
.L_x_202:
[----:B0-----:R0:W1:Y:S02]  /*a630*/  SYNCS.PHASECHK.TRANS64.TRYWAIT P0, [R9+URZ], R4 ;  /* 0x00000004090075a7 */ /* 0x001064000800017f */
[----:B-1----:R-:W-:Y:S05]  /*a640*/  @!P0 NANOSLEEP.SYNCS 0x989680 ;  /* 0x009896800000895d */ /* 0x002fea0003900000 */
[----:B------:R-:W1:Y:S02]  /*a650*/  @!P0 SYNCS.PHASECHK.TRANS64 P0, [R9+URZ], R4 ;  /* 0x00000004090085a7 */ /* 0x000e64000800007f */
[----:B-1----:R-:W-:Y:S05]  /*a660*/  @!P0 BRA `(.L_x_202) ;  /* 0xfffffffc00f08947 */ /* 0x002fea000383ffff */
[----:B------:R-:W-:Y:S05]  /*a670*/  BRA `(.L_x_231) ;  /* 0xfffffff4006c7947 */ /* 0x000fea000383ffff */
.L_x_203:
[----:B0-----:R0:W1:Y:S02]  /*a680*/  SYNCS.PHASECHK.TRANS64.TRYWAIT P0, [R6+URZ], R5 ;  /* 0x00000005060075a7 */ /* 0x001064000800017f */
[----:B-1----:R-:W-:Y:S05]  /*a690*/  @!P0 NANOSLEEP.SYNCS 0x989680 ;  /* 0x009896800000895d */ /* 0x002fea0003900000 */
[----:B------:R-:W1:Y:S02]  /*a6a0*/  @!P0 SYNCS.PHASECHK.TRANS64 P0, [R6+URZ], R5 ;  /* 0x00000005060085a7 */ /* 0x000e64000800007f */
[----:B-1----:R-:W-:Y:S05]  /*a6b0*/  @!P0 BRA `(.L_x_203) ;  /* 0xfffffffc00f08947 */ /* 0x002fea000383ffff */
[----:B------:R-:W-:Y:S05]  /*a6c0*/  BRA `(.L_x_232) ;  /* 0xfffffff4007c7947 */ /* 0x000fea000383ffff */
.L_x_204:
[----:B0-----:R0:W1:Y:S02]  /*a6d0*/  SYNCS.PHASECHK.TRANS64.TRYWAIT P0, [R9+URZ], R4 ;  /* 0x00000004090075a7 */ /* 0x001064000800017f */
[----:B-1----:R-:W-:Y:S05]  /*a6e0*/  @!P0 NANOSLEEP.SYNCS 0x989680 ;  /* 0x009896800000895d */ /* 0x002fea0003900000 */
[----:B------:R-:W1:Y:S02]  /*a6f0*/  @!P0 SYNCS.PHASECHK.TRANS64 P0, [R9+URZ], R4 ;  /* 0x00000004090085a7 */ /* 0x000e64000800007f */
[----:B-1----:R-:W-:Y:S05]  /*a700*/  @!P0 BRA `(.L_x_204) ;  /* 0xfffffffc00f08947 */ /* 0x002fea000383ffff */
[----:B------:R-:W-:Y:S05]  /*a710*/  BRA `(.L_x_233) ;  /* 0xfffffff4008c7947 */ /* 0x000fea000383ffff */
.L_x_205:
[----:B0-----:R0:W1:Y:S02]  /*a720*/  SYNCS.PHASECHK.TRANS64.TRYWAIT P0, [R6+URZ], R5 ;  /* 0x00000005060075a7 */ /* 0x001064000800017f */
[----:B-1----:R-:W-:Y:S05]  /*a730*/  @!P0 NANOSLEEP.SYNCS 0x989680 ;  /* 0x009896800000895d */ /* 0x002fea0003900000 */
[----:B------:R-:W1:Y:S02]  /*a740*/  @!P0 SYNCS.PHASECHK.TRANS64 P0, [R6+URZ], R5 ;  /* 0x00000005060085a7 */ /* 0x000e64000800007f */
[----:B-1----:R-:W-:Y:S05]  /*a750*/  @!P0 BRA `(.L_x_205) ;  /* 0xfffffffc00f08947 */ /* 0x002fea000383ffff */
[----:B------:R-:W-:Y:S05]  /*a760*/  BRA `(.L_x_234) ;  /* 0xfffffff4009c7947 */ /* 0x000fea000383ffff */
.L_x_206:
[----:B0-----:R0:W1:Y:S02]  /*a770*/  SYNCS.PHASECHK.TRANS64.TRYWAIT P0, [R9+URZ], R4 ;  /* 0x00000004090075a7 */ /* 0x001064000800017f */
[----:B-1----:R-:W-:Y:S05]  /*a780*/  @!P0 NANOSLEEP.SYNCS 0x989680 ;  /* 0x009896800000895d */ /* 0x002fea0003900000 */
[----:B------:R-:W1:Y:S02]  /*a790*/  @!P0 SYNCS.PHASECHK.TRANS64 P0, [R9+URZ], R4 ;  /* 0x00000004090085a7 */ /* 0x000e64000800007f */
[----:B-1----:R-:W-:Y:S05]  /*a7a0*/  @!P0 BRA `(.L_x_206) ;  /* 0xfffffffc00f08947 */ /* 0x002fea000383ffff */
[----:B------:R-:W-:Y:S05]  /*a7b0*/  BRA `(.L_x_235) ;  /* 0xfffffff400ac7947 */ /* 0x000fea000383ffff */
.L_x_207:
[----:B0-----:R0:W1:Y:S02]  /*a7c0*/  SYNCS.PHASECHK.TRANS64.TRYWAIT P0, [R6+URZ], R5 ;  /* 0x00000005060075a7 */ /* 0x001064000800017f */
[----:B-1----:R-:W-:Y:S05]  /*a7d0*/  @!P0 NANOSLEEP.SYNCS 0x989680 ;  /* 0x009896800000895d */ /* 0x002fea0003900000 */
[----:B------:R-:W1:Y:S02]  /*a7e0*/  @!P0 SYNCS.PHASECHK.TRANS64 P0, [R6+URZ], R5 ;  /* 0x00000005060085a7 */ /* 0x000e64000800007f */
[----:B-1----:R-:W-:Y:S05]  /*a7f0*/  @!P0 BRA `(.L_x_207) ;  /* 0xfffffffc00f08947 */ /* 0x002fea000383ffff */
[----:B------:R-:W-:Y:S05]  /*a800*/  BRA `(.L_x_236) ;  /* 0xfffffff400b47947 */ /* 0x000fea000383ffff */
.L_x_237:
[----:B------:R-:W-:-:S00]  /*a810*/  BRA `(.L_x_237) ;  /* 0xfffffffc00fc7947 */ /* 0x000fc0000383ffff */
[----:B------:R-:W-:-:S00]  /*a820*/  NOP ;  /* 0x0000000000007918 */ /* 0x000fc00000000000 */
        /* <DEDUP_REMOVED lines=13> */
.L_x_238:


//--------------------- .nv.shared._ZN7cutlass13device_kernelINS_4gemm6kernel13GemmUniversalIN4cute5tupleIJiiiiEEENS1_10collective13CollectiveMmaINS1_37MainloopSm90TmaGmmaWarpSpecializedFP8ILi22ENS5_IJNS4_1CILi1EEESB_SB_EEENS1_35KernelTmaWarpSpecializedCooperativeEEENS5_IJNSA_ILi256EEENSA_ILi64EEENSA_ILi32EEEEEENS_12float_e4m3_tENS5_IJlSB_lEEESJ_SK_NS4_8TiledMMAINS4_8MMA_AtomIJNS4_4SM904GMMA30MMA_64x64x32_F32E4M3E4M3_SS_TNILNSO_7ScaleInE1ELSQ_1EEEEEENS4_6LayoutINS5_IJNSA_ILi2EEESB_SB_EEENS5_IJSB_NSA_ILi0EEESW_EEEEENS5_IJNS4_10UnderscoreESZ_SZ_EEEEENS4_13SM90_TMA_LOADENS4_14ComposedLayoutINS4_7SwizzleILi1ELi4ELi3EEENS4_18smem_ptr_flag_bitsILi8EEENST_INS5_IJNSA_ILi8EEESH_EEENS5_IJSH_SB_EEEEEEEvNS4_8identityES12_S1C_vS1D_EENS_8epilogue10collective6detail29Sm90TmaWarpSpecializedAdapterINS1G_15DefaultEpilogueISJ_SK_SK_NS1F_6thread17LinearCombinationISJ_Li1EffLNS1K_9ScaleType4KindE0ELNS_15FloatRoundStyleE2ESJ_EENS1_15EpilogueDefaultEEEEEvvEEEEvNT_6ParamsE --------------------------
	.section	.nv.shared._ZN7cutlass13device_kernelINS_4gemm6kernel13GemmUniversalIN4cute5tupleIJiiiiEEENS1_10collective13CollectiveMmaINS1_37MainloopSm90TmaGmmaWarpSpecializedFP8ILi22ENS5_IJNS4_1CILi1EEESB_SB_EEENS1_35KernelTmaWarpSpecializedCooperativeEEENS5_IJNSA_ILi256EEENSA_ILi64EEENSA_ILi32EEEEEENS_12float_e4m3_tENS5_IJlSB_lEEESJ_SK_NS4_8TiledMMAINS4_8MMA_AtomIJNS4_4SM904GMMA30MMA_64x64x32_F32E4M3E4M3_SS_TNILNSO_7ScaleInE1ELSQ_1EEEEEENS4_6LayoutINS5_IJNSA_ILi2EEESB_SB_EEENS5_IJSB_NSA_ILi0EEESW_EEEEENS5_IJNS4_10UnderscoreESZ_SZ_EEEEENS4_13SM90_TMA_LOADENS4_14ComposedLayoutINS4_7SwizzleILi1ELi4ELi3EEENS4_18smem_ptr_flag_bitsILi8EEENST_INS5_IJNSA_ILi8EEESH_EEENS5_IJSH_SB_EEEEEEEvNS4_8identityES12_S1C_vS1D_EENS_8epilogue10collective6detail29Sm90TmaWarpSpecializedAdapterINS1G_15DefaultEpilogueISJ_SK_SK_NS1F_6thread17LinearCombinationISJ_Li1EffLNS1K_9ScaleType4KindE0ELNS_15FloatRoundStyleE2ESJ_EENS1_15EpilogueDefaultEEEEEvvEEEEvNT_6ParamsE,"aw",@nobits
	.sectionflags	@""
	.align	16
	.zero		1024


//--------------------- .nv.shared.reserved.0     --------------------------
	.section	.nv.shared.reserved.0,"aw",@nobits
	.weak		__nv_reservedSMEM_offset_0_alias
	.size		__nv_reservedSMEM_offset_0_alias, 0, 0
	.other		__nv_reservedSMEM_offset_0_alias,@"STO_CUDA_RESERVED_SHARED STV_DEFAULT"
__nv_reservedSMEM_offset_0_alias:
	.zero		0


//--------------------- .nv.global                --------------------------
	.section	.nv.global,"aw",@nobits
.nv.global:
	.type		_ZN40_INTERNAL_31de5726_4_k_cu_fd425523_228484cute1_E,@object
	.size		_ZN40_INTERNAL_31de5726_4_k_cu_fd425523_228484cute1_E,(_ZN40_INTERNAL_31de5726_4_k_cu_fd425523_228484cuda3std3__45__cpo6cbeginE - _ZN40_INTERNAL_31de5726_4_k_cu_fd425523_228484cute1_E)
_ZN40_INTERNAL_31de5726_4_k_cu_fd425523_228484cute1_E:
	.zero		1
	.type		_ZN40_INTERNAL_31de5726_4_k_cu_fd425523_228484cuda3std3__45__cpo6cbeginE,@object
	.size		_ZN40_INTERNAL_31de5726_4_k_cu_fd425523_228484cuda3std3__45__cpo6cbeginE,(_ZN40_INTERNAL_31de5726_4_k_cu_fd425523_228484cuda3std3__48in_placeE - _ZN40_INTERNAL_31de5726_4_k_cu_fd425523_228484cuda3std3__45__cpo6cbeginE)
_ZN40_INTERNAL_31de5726_4_k_cu_fd425523_228484cuda3std3__45__cpo6cbeginE:
	.zero		1
	.type		_ZN40_INTERNAL_31de5726_4_k_cu_fd425523_228484cuda3std3__48in_placeE,@object
	.size		_ZN40_INTERNAL_31de5726_4_k_cu_fd425523_228484cuda3std3__48in_placeE,(_ZN40_INTERNAL_31de5726_4_k_cu_fd425523_228484cuda3std6ranges3__45__cpo9iter_moveE - _ZN40_INTERNAL_31de5726_4_k_cu_fd425523_228484cuda3std3__48in_placeE)
_ZN40_INTERNAL_31de5726_4_k_cu_fd425523_228484cuda3std3__48in_placeE:
	.zero		1
	.type		_ZN40_INTERNAL_31de5726_4_k_cu_fd425523_228484cuda3std6ranges3__45__cpo9iter_moveE,@object
	.size		_ZN40_INTERNAL_31de5726_4_k_cu_fd425523_228484cuda3std6ranges3__45__cpo9iter_moveE,(_ZN40_INTERNAL_31de5726_4_k_cu_fd425523_228484cuda3std3__45__cpo5beginE - _ZN40_INTERNAL_31de5726_4_k_cu_fd425523_228484cuda3std6ranges3__45__cpo9iter_moveE)
_ZN40_INTERNAL_31de5726_4_k_cu_fd425523_228484cuda3std6ranges3__45__cpo9iter_moveE:
	.zero		1
	.type		_ZN40_INTERNAL_31de5726_4_k_cu_fd425523_228484cuda3std3__45__cpo5beginE,@object
	.size		_ZN40_INTERNAL_31de5726_4_k_cu_fd425523_228484cuda3std3__45__cpo5beginE,(_ZN40_INTERNAL_31de5726_4_k_cu_fd425523_228484cuda3std3__442_GLOBAL__N__31de5726_4_k_cu_fd425523_228486ignoreE - _ZN40_INTERNAL_31de5726_4_k_cu_fd425523_228484cuda3std3__45__cpo5beginE)
_ZN40_INTERNAL_31de5726_4_k_cu_fd425523_228484cuda3std3__45__cpo5beginE:
	.zero		1
	.type		_ZN40_INTERNAL_31de5726_4_k_cu_fd425523_228484cuda3std3__442_GLOBAL__N__31de5726_4_k_cu_fd425523_228486ignoreE,@object
	.size		_ZN40_INTERNAL_31de5726_4_k_cu_fd425523_228484cuda3std3__442_GLOBAL__N__31de5726_4_k_cu_fd425523_228486ignoreE,(_ZN40_INTERNAL_31de5726_4_k_cu_fd425523_228484cute7productE - _ZN40_INTERNAL_31de5726_4_k_cu_fd425523_228484cuda3std3__442_GLOBAL__N__31de5726_4_k_cu_fd425523_228486ignoreE)
_ZN40_INTERNAL_31de5726_4_k_cu_fd425523_228484cuda3std3__442_GLOBAL__N__31de5726_4_k_cu_fd425523_228486ignoreE:
	.zero		1
	.type		_ZN40_INTERNAL_31de5726_4_k_cu_fd425523_228484cute7productE,@object
	.size		_ZN40_INTERNAL_31de5726_4_k_cu_fd425523_228484cute7productE,(_ZN40_INTERNAL_31de5726_4_k_cu_fd425523_228484cuda3std3__45__cpo3endE - _ZN40_INTERNAL_31de5726_4_k_cu_fd425523_228484cute7productE)
_ZN40_INTERNAL_31de5726_4_k_cu_fd425523_228484cute7productE:
	.zero		1
	.type		_ZN40_INTERNAL_31de5726_4_k_cu_fd425523_228484cuda3std3__45__cpo3endE,@object
	.size		_ZN40_INTERNAL_31de5726_4_k_cu_fd425523_228484cuda3std3__45__cpo3endE,(_ZN40_INTERNAL_31de5726_4_k_cu_fd425523_228484cuda3std3__419piecewise_constructE - _ZN40_INTERNAL_31de5726_4_k_cu_fd425523_228484cuda3std3__45__cpo3endE)
_ZN40_INTERNAL_31de5726_4_k_cu_fd425523_228484cuda3std3__45__cpo3endE:
	.zero		1
	.type		_ZN40_INTERNAL_31de5726_4_k_cu_fd425523_228484cuda3std3__419piecewise_constructE,@object
	.size		_ZN40_INTERNAL_31de5726_4_k_cu_fd425523_228484cuda3std3__419piecewise_constructE,(_ZN40_INTERNAL_31de5726_4_k_cu_fd425523_228484cuda3std3__45__cpo4cendE - _ZN40_INTERNAL_31de5726_4_k_cu_fd425523_228484cuda3std3__419piecewise_constructE)
_ZN40_INTERNAL_31de5726_4_k_cu_fd425523_228484cuda3std3__419piecewise_constructE:
	.zero		1
	.type		_ZN40_INTERNAL_31de5726_4_k_cu_fd425523_228484cuda3std3__45__cpo4cendE,@object
	.size		_ZN40_INTERNAL_31de5726_4_k_cu_fd425523_228484cuda3std3__45__cpo4cendE,(_ZN40_INTERNAL_31de5726_4_k_cu_fd425523_228484cuda3std6ranges3__45__cpo4swapE - _ZN40_INTERNAL_31de5726_4_k_cu_fd425523_228484cuda3std3__45__cpo4cendE)
_ZN40_INTERNAL_31de5726_4_k_cu_fd425523_228484cuda3std3__45__cpo4cendE:
	.zero		1
	.type		_ZN40_INTERNAL_31de5726_4_k_cu_fd425523_228484cuda3std6ranges3__45__cpo4swapE,@object
	.size		_ZN40_INTERNAL_31de5726_4_k_cu_fd425523_228484cuda3std6ranges3__45__cpo4swapE,(.L_7 - _ZN40_INTERNAL_31de5726_4_k_cu_fd425523_228484cuda3std6ranges3__45__cpo4swapE)
_ZN40_INTERNAL_31de5726_4_k_cu_fd425523_228484cuda3std6ranges3__45__cpo4swapE:
	.zero		1
.L_7:


//--------------------- .nv.constant0._ZN7cutlass13device_kernelINS_4gemm6kernel13GemmUniversalIN4cute5tupleIJiiiiEEENS1_10collective13CollectiveMmaINS1_37MainloopSm90TmaGmmaWarpSpecializedFP8ILi22ENS5_IJNS4_1CILi1EEESB_SB_EEENS1_35KernelTmaWarpSpecializedCooperativeEEENS5_IJNSA_ILi256EEENSA_ILi64EEENSA_ILi32EEEEEENS_12float_e4m3_tENS5_IJlSB_lEEESJ_SK_NS4_8TiledMMAINS4_8MMA_AtomIJNS4_4SM904GMMA30MMA_64x64x32_F32E4M3E4M3_SS_TNILNSO_7ScaleInE1ELSQ_1EEEEEENS4_6LayoutINS5_IJNSA_ILi2EEESB_SB_EEENS5_IJSB_NSA_ILi0EEESW_EEEEENS5_IJNS4_10UnderscoreESZ_SZ_EEEEENS4_13SM90_TMA_LOADENS4_14ComposedLayoutINS4_7SwizzleILi1ELi4ELi3EEENS4_18smem_ptr_flag_bitsILi8EEENST_INS5_IJNSA_ILi8EEESH_EEENS5_IJSH_SB_EEEEEEEvNS4_8identityES12_S1C_vS1D_EENS_8epilogue10collective6detail29Sm90TmaWarpSpecializedAdapterINS1G_15DefaultEpilogueISJ_SK_SK_NS1F_6thread17LinearCombinationISJ_Li1EffLNS1K_9ScaleType4KindE0ELNS_15FloatRoundStyleE2ESJ_EENS1_15EpilogueDefaultEEEEEvvEEEEvNT_6ParamsE --------------------------
	.section	.nv.constant0._ZN7cutlass13device_kernelINS_4gemm6kernel13GemmUniversalIN4cute5tupleIJiiiiEEENS1_10collective13CollectiveMmaINS1_37MainloopSm90TmaGmmaWarpSpecializedFP8ILi22ENS5_IJNS4_1CILi1EEESB_SB_EEENS1_35KernelTmaWarpSpecializedCooperativeEEENS5_IJNSA_ILi256EEENSA_ILi64EEENSA_ILi32EEEEEENS_12float_e4m3_tENS5_IJlSB_lEEESJ_SK_NS4_8TiledMMAINS4_8MMA_AtomIJNS4_4SM904GMMA30MMA_64x64x32_F32E4M3E4M3_SS_TNILNSO_7ScaleInE1ELSQ_1EEEEEENS4_6LayoutINS5_IJNSA_ILi2EEESB_SB_EEENS5_IJSB_NSA_ILi0EEESW_EEEEENS5_IJNS4_10UnderscoreESZ_SZ_EEEEENS4_13SM90_TMA_LOADENS4_14ComposedLayoutINS4_7SwizzleILi1ELi4ELi3EEENS4_18smem_ptr_flag_bitsILi8EEENST_INS5_IJNSA_ILi8EEESH_EEENS5_IJSH_SB_EEEEEEEvNS4_8identityES12_S1C_vS1D_EENS_8epilogue10collective6detail29Sm90TmaWarpSpecializedAdapterINS1G_15DefaultEpilogueISJ_SK_SK_NS1F_6thread17LinearCombinationISJ_Li1EffLNS1K_9ScaleType4KindE0ELNS_15FloatRoundStyleE2ESJ_EENS1_15EpilogueDefaultEEEEEvvEEEEvNT_6ParamsE,"a",@progbits
	.sectionflags	@""
	.align	4
.nv.constant0._ZN7cutlass13device_kernelINS_4gemm6kernel13GemmUniversalIN4cute5tupleIJiiiiEEENS1_10collective13CollectiveMmaINS1_37MainloopSm90TmaGmmaWarpSpecializedFP8ILi22ENS5_IJNS4_1CILi1EEESB_SB_EEENS1_35KernelTmaWarpSpecializedCooperativeEEENS5_IJNSA_ILi256EEENSA_ILi64EEENSA_ILi32EEEEEENS_12float_e4m3_tENS5_IJlSB_lEEESJ_SK_NS4_8TiledMMAINS4_8MMA_AtomIJNS4_4SM904GMMA30MMA_64x64x32_F32E4M3E4M3_SS_TNILNSO_7ScaleInE1ELSQ_1EEEEEENS4_6LayoutINS5_IJNSA_ILi2EEESB_SB_EEENS5_IJSB_NSA_ILi0EEESW_EEEEENS5_IJNS4_10UnderscoreESZ_SZ_EEEEENS4_13SM90_TMA_LOADENS4_14ComposedLayoutINS4_7SwizzleILi1ELi4ELi3EEENS4_18smem_ptr_flag_bitsILi8EEENST_INS5_IJNSA_ILi8EEESH_EEENS5_IJSH_SB_EEEEEEEvNS4_8identityES12_S1C_vS1D_EENS_8epilogue10collective6detail29Sm90TmaWarpSpecializedAdapterINS1G_15DefaultEpilogueISJ_SK_SK_NS1F_6thread17LinearCombinationISJ_Li1EffLNS1K_9ScaleType4KindE0ELNS_15FloatRoundStyleE2ESJ_EENS1_15EpilogueDefaultEEEEEvvEEEEvNT_6ParamsE:
	.zero		1664


//--------------------- SYMBOLS --------------------------

	.type		.nv.reservedSmem.offset0,@object
	.size		.nv.reservedSmem.offset0,0x4
